//
// Generated by NVIDIA NVVM Compiler
//
// Compiler Build ID: CL-36424714
// Cuda compilation tools, release 13.0, V13.0.88
// Based on NVVM 20.0.0
//

.version 9.0
.target sm_100
.address_size 64

	// .globl	_Z9layerNormPfS_S_S_i
// _ZZ9layerNormPfS_S_S_iE11shared_mean has been demoted
// _ZZ9layerNormPfS_S_S_iE10shared_var has been demoted

.visible .entry _Z9layerNormPfS_S_S_i(
	.param .u64 .ptr .align 1 _Z9layerNormPfS_S_S_i_param_0,
	.param .u64 .ptr .align 1 _Z9layerNormPfS_S_S_i_param_1,
	.param .u64 .ptr .align 1 _Z9layerNormPfS_S_S_i_param_2,
	.param .u64 .ptr .align 1 _Z9layerNormPfS_S_S_i_param_3,
	.param .u32 _Z9layerNormPfS_S_S_i_param_4
)
{
	.reg .pred 	%p<21>;
	.reg .b32 	%r<45>;
	.reg .b32 	%f<206>;
	.reg .b64 	%rd<34>;
	.reg .b64 	%fd<3>;
	// demoted variable
	.shared .align 4 .f32 _ZZ9layerNormPfS_S_S_iE11shared_mean;
	// demoted variable
	.shared .align 4 .f32 _ZZ9layerNormPfS_S_S_iE10shared_var;
	ld.param.u64 	%rd15, [_Z9layerNormPfS_S_S_i_param_0];
	ld.param.u64 	%rd14, [_Z9layerNormPfS_S_S_i_param_1];
	ld.param.u32 	%r32, [_Z9layerNormPfS_S_S_i_param_4];
	cvta.to.global.u64 	%rd1, %rd15;
	mov.u32 	%r1, %tid.x;
	setp.ne.s32 	%p1, %r1, 0;
	@%p1 bra 	$L__BB0_15;
	setp.lt.s32 	%p2, %r32, 1;
	mov.f32 	%f196, 0f00000000;
	@%p2 bra 	$L__BB0_14;
	and.b32  	%r2, %r32, 15;
	setp.lt.u32 	%p3, %r32, 16;
	mov.f32 	%f196, 0f00000000;
	mov.b32 	%r37, 0;
	@%p3 bra 	$L__BB0_5;
	and.b32  	%r37, %r32, 2147483632;
	neg.s32 	%r35, %r37;
	add.s64 	%rd30, %rd1, 32;
	mov.f32 	%f196, 0f00000000;
$L__BB0_4:
	.pragma "nounroll";
	ld.global.f32 	%f32, [%rd30+-32];
	add.f32 	%f33, %f196, %f32;
	ld.global.f32 	%f34, [%rd30+-28];
	add.f32 	%f35, %f33, %f34;
	ld.global.f32 	%f36, [%rd30+-24];
	add.f32 	%f37, %f35, %f36;
	ld.global.f32 	%f38, [%rd30+-20];
	add.f32 	%f39, %f37, %f38;
	ld.global.f32 	%f40, [%rd30+-16];
	add.f32 	%f41, %f39, %f40;
	ld.global.f32 	%f42, [%rd30+-12];
	add.f32 	%f43, %f41, %f42;
	ld.global.f32 	%f44, [%rd30+-8];
	add.f32 	%f45, %f43, %f44;
	ld.global.f32 	%f46, [%rd30+-4];
	add.f32 	%f47, %f45, %f46;
	ld.global.f32 	%f48, [%rd30];
	add.f32 	%f49, %f47, %f48;
	ld.global.f32 	%f50, [%rd30+4];
	add.f32 	%f51, %f49, %f50;
	ld.global.f32 	%f52, [%rd30+8];
	add.f32 	%f53, %f51, %f52;
	ld.global.f32 	%f54, [%rd30+12];
	add.f32 	%f55, %f53, %f54;
	ld.global.f32 	%f56, [%rd30+16];
	add.f32 	%f57, %f55, %f56;
	ld.global.f32 	%f58, [%rd30+20];
	add.f32 	%f59, %f57, %f58;
	ld.global.f32 	%f60, [%rd30+24];
	add.f32 	%f61, %f59, %f60;
	ld.global.f32 	%f62, [%rd30+28];
	add.f32 	%f196, %f61, %f62;
	add.s32 	%r35, %r35, 16;
	add.s64 	%rd30, %rd30, 64;
	setp.ne.s32 	%p4, %r35, 0;
	@%p4 bra 	$L__BB0_4;
$L__BB0_5:
	setp.eq.s32 	%p5, %r2, 0;
	@%p5 bra 	$L__BB0_14;
	and.b32  	%r8, %r32, 7;
	setp.lt.u32 	%p6, %r2, 8;
	@%p6 bra 	$L__BB0_8;
	mul.wide.u32 	%rd16, %r37, 4;
	add.s64 	%rd17, %rd1, %rd16;
	ld.global.f32 	%f64, [%rd17];
	add.f32 	%f65, %f196, %f64;
	ld.global.f32 	%f66, [%rd17+4];
	add.f32 	%f67, %f65, %f66;
	ld.global.f32 	%f68, [%rd17+8];
	add.f32 	%f69, %f67, %f68;
	ld.global.f32 	%f70, [%rd17+12];
	add.f32 	%f71, %f69, %f70;
	ld.global.f32 	%f72, [%rd17+16];
	add.f32 	%f73, %f71, %f72;
	ld.global.f32 	%f74, [%rd17+20];
	add.f32 	%f75, %f73, %f74;
	ld.global.f32 	%f76, [%rd17+24];
	add.f32 	%f77, %f75, %f76;
	ld.global.f32 	%f78, [%rd17+28];
	add.f32 	%f196, %f77, %f78;
	add.s32 	%r37, %r37, 8;
$L__BB0_8:
	setp.eq.s32 	%p7, %r8, 0;
	@%p7 bra 	$L__BB0_14;
	and.b32  	%r11, %r32, 3;
	setp.lt.u32 	%p8, %r8, 4;
	@%p8 bra 	$L__BB0_11;
	mul.wide.u32 	%rd18, %r37, 4;
	add.s64 	%rd19, %rd1, %rd18;
	ld.global.f32 	%f80, [%rd19];
	add.f32 	%f81, %f196, %f80;
	ld.global.f32 	%f82, [%rd19+4];
	add.f32 	%f83, %f81, %f82;
	ld.global.f32 	%f84, [%rd19+8];
	add.f32 	%f85, %f83, %f84;
	ld.global.f32 	%f86, [%rd19+12];
	add.f32 	%f196, %f85, %f86;
	add.s32 	%r37, %r37, 4;
$L__BB0_11:
	setp.eq.s32 	%p9, %r11, 0;
	@%p9 bra 	$L__BB0_14;
	mul.wide.u32 	%rd20, %r37, 4;
	add.s64 	%rd31, %rd1, %rd20;
	neg.s32 	%r39, %r11;
$L__BB0_13:
	.pragma "nounroll";
	ld.global.f32 	%f87, [%rd31];
	add.f32 	%f196, %f196, %f87;
	add.s64 	%rd31, %rd31, 4;
	add.s32 	%r39, %r39, 1;
	setp.ne.s32 	%p10, %r39, 0;
	@%p10 bra 	$L__BB0_13;
$L__BB0_14:
	cvt.rn.f32.s32 	%f88, %r32;
	div.rn.f32 	%f89, %f196, %f88;
	st.shared.f32 	[_ZZ9layerNormPfS_S_S_iE11shared_mean], %f89;
$L__BB0_15:
	setp.ne.s32 	%p11, %r1, 0;
	bar.sync 	0;
	@%p11 bra 	$L__BB0_30;
	setp.lt.s32 	%p12, %r32, 1;
	mov.f32 	%f205, 0f00000000;
	@%p12 bra 	$L__BB0_29;
	ld.shared.f32 	%f14, [_ZZ9layerNormPfS_S_S_iE11shared_mean];
	and.b32  	%r17, %r32, 15;
	setp.lt.u32 	%p13, %r32, 16;
	mov.f32 	%f205, 0f00000000;
	mov.b32 	%r42, 0;
	@%p13 bra 	$L__BB0_20;
	and.b32  	%r42, %r32, 2147483632;
	neg.s32 	%r40, %r42;
	add.s64 	%rd32, %rd1, 32;
	mov.f32 	%f205, 0f00000000;
$L__BB0_19:
	.pragma "nounroll";
	ld.global.f32 	%f94, [%rd32+-32];
	sub.f32 	%f95, %f94, %f14;
	fma.rn.f32 	%f96, %f95, %f95, %f205;
	ld.global.f32 	%f97, [%rd32+-28];
	sub.f32 	%f98, %f97, %f14;
	fma.rn.f32 	%f99, %f98, %f98, %f96;
	ld.global.f32 	%f100, [%rd32+-24];
	sub.f32 	%f101, %f100, %f14;
	fma.rn.f32 	%f102, %f101, %f101, %f99;
	ld.global.f32 	%f103, [%rd32+-20];
	sub.f32 	%f104, %f103, %f14;
	fma.rn.f32 	%f105, %f104, %f104, %f102;
	ld.global.f32 	%f106, [%rd32+-16];
	sub.f32 	%f107, %f106, %f14;
	fma.rn.f32 	%f108, %f107, %f107, %f105;
	ld.global.f32 	%f109, [%rd32+-12];
	sub.f32 	%f110, %f109, %f14;
	fma.rn.f32 	%f111, %f110, %f110, %f108;
	ld.global.f32 	%f112, [%rd32+-8];
	sub.f32 	%f113, %f112, %f14;
	fma.rn.f32 	%f114, %f113, %f113, %f111;
	ld.global.f32 	%f115, [%rd32+-4];
	sub.f32 	%f116, %f115, %f14;
	fma.rn.f32 	%f117, %f116, %f116, %f114;
	ld.global.f32 	%f118, [%rd32];
	sub.f32 	%f119, %f118, %f14;
	fma.rn.f32 	%f120, %f119, %f119, %f117;
	ld.global.f32 	%f121, [%rd32+4];
	sub.f32 	%f122, %f121, %f14;
	fma.rn.f32 	%f123, %f122, %f122, %f120;
	ld.global.f32 	%f124, [%rd32+8];
	sub.f32 	%f125, %f124, %f14;
	fma.rn.f32 	%f126, %f125, %f125, %f123;
	ld.global.f32 	%f127, [%rd32+12];
	sub.f32 	%f128, %f127, %f14;
	fma.rn.f32 	%f129, %f128, %f128, %f126;
	ld.global.f32 	%f130, [%rd32+16];
	sub.f32 	%f131, %f130, %f14;
	fma.rn.f32 	%f132, %f131, %f131, %f129;
	ld.global.f32 	%f133, [%rd32+20];
	sub.f32 	%f134, %f133, %f14;
	fma.rn.f32 	%f135, %f134, %f134, %f132;
	ld.global.f32 	%f136, [%rd32+24];
	sub.f32 	%f137, %f136, %f14;
	fma.rn.f32 	%f138, %f137, %f137, %f135;
	ld.global.f32 	%f139, [%rd32+28];
	sub.f32 	%f140, %f139, %f14;
	fma.rn.f32 	%f205, %f140, %f140, %f138;
	add.s32 	%r40, %r40, 16;
	add.s64 	%rd32, %rd32, 64;
	setp.ne.s32 	%p14, %r40, 0;
	@%p14 bra 	$L__BB0_19;
$L__BB0_20:
	setp.eq.s32 	%p15, %r17, 0;
	@%p15 bra 	$L__BB0_29;
	and.b32  	%r23, %r32, 7;
	setp.lt.u32 	%p16, %r17, 8;
	@%p16 bra 	$L__BB0_23;
	mul.wide.u32 	%rd21, %r42, 4;
	add.s64 	%rd22, %rd1, %rd21;
	ld.global.f32 	%f142, [%rd22];
	sub.f32 	%f143, %f142, %f14;
	fma.rn.f32 	%f144, %f143, %f143, %f205;
	ld.global.f32 	%f145, [%rd22+4];
	sub.f32 	%f146, %f145, %f14;
	fma.rn.f32 	%f147, %f146, %f146, %f144;
	ld.global.f32 	%f148, [%rd22+8];
	sub.f32 	%f149, %f148, %f14;
	fma.rn.f32 	%f150, %f149, %f149, %f147;
	ld.global.f32 	%f151, [%rd22+12];
	sub.f32 	%f152, %f151, %f14;
	fma.rn.f32 	%f153, %f152, %f152, %f150;
	ld.global.f32 	%f154, [%rd22+16];
	sub.f32 	%f155, %f154, %f14;
	fma.rn.f32 	%f156, %f155, %f155, %f153;
	ld.global.f32 	%f157, [%rd22+20];
	sub.f32 	%f158, %f157, %f14;
	fma.rn.f32 	%f159, %f158, %f158, %f156;
	ld.global.f32 	%f160, [%rd22+24];
	sub.f32 	%f161, %f160, %f14;
	fma.rn.f32 	%f162, %f161, %f161, %f159;
	ld.global.f32 	%f163, [%rd22+28];
	sub.f32 	%f164, %f163, %f14;
	fma.rn.f32 	%f205, %f164, %f164, %f162;
	add.s32 	%r42, %r42, 8;
$L__BB0_23:
	setp.eq.s32 	%p17, %r23, 0;
	@%p17 bra 	$L__BB0_29;
	and.b32  	%r26, %r32, 3;
	setp.lt.u32 	%p18, %r23, 4;
	@%p18 bra 	$L__BB0_26;
	mul.wide.u32 	%rd23, %r42, 4;
	add.s64 	%rd24, %rd1, %rd23;
	ld.global.f32 	%f166, [%rd24];
	sub.f32 	%f167, %f166, %f14;
	fma.rn.f32 	%f168, %f167, %f167, %f205;
	ld.global.f32 	%f169, [%rd24+4];
	sub.f32 	%f170, %f169, %f14;
	fma.rn.f32 	%f171, %f170, %f170, %f168;
	ld.global.f32 	%f172, [%rd24+8];
	sub.f32 	%f173, %f172, %f14;
	fma.rn.f32 	%f174, %f173, %f173, %f171;
	ld.global.f32 	%f175, [%rd24+12];
	sub.f32 	%f176, %f175, %f14;
	fma.rn.f32 	%f205, %f176, %f176, %f174;
	add.s32 	%r42, %r42, 4;
$L__BB0_26:
	setp.eq.s32 	%p19, %r26, 0;
	@%p19 bra 	$L__BB0_29;
	mul.wide.u32 	%rd25, %r42, 4;
	add.s64 	%rd33, %rd1, %rd25;
	neg.s32 	%r44, %r26;
$L__BB0_28:
	.pragma "nounroll";
	ld.global.f32 	%f177, [%rd33];
	sub.f32 	%f178, %f177, %f14;
	fma.rn.f32 	%f205, %f178, %f178, %f205;
	add.s64 	%rd33, %rd33, 4;
	add.s32 	%r44, %r44, 1;
	setp.ne.s32 	%p20, %r44, 0;
	@%p20 bra 	$L__BB0_28;
$L__BB0_29:
	cvt.rn.f32.s32 	%f179, %r32;
	div.rn.f32 	%f180, %f205, %f179;
	st.shared.f32 	[_ZZ9layerNormPfS_S_S_iE10shared_var], %f180;
$L__BB0_30:
	cvta.to.global.u64 	%rd26, %rd14;
	bar.sync 	0;
	mul.wide.u32 	%rd27, %r1, 4;
	add.s64 	%rd28, %rd1, %rd27;
	ld.global.f32 	%f181, [%rd28];
	ld.shared.f32 	%f182, [_ZZ9layerNormPfS_S_S_iE11shared_mean];
	sub.f32 	%f183, %f181, %f182;
	ld.shared.f32 	%f184, [_ZZ9layerNormPfS_S_S_iE10shared_var];
	cvt.f64.f32 	%fd1, %f184;
	add.f64 	%fd2, %fd1, 0d3EE4F8B588E368F1;
	cvt.rn.f32.f64 	%f185, %fd2;
	sqrt.rn.f32 	%f186, %f185;
	div.rn.f32 	%f187, %f183, %f186;
	add.s64 	%rd29, %rd26, %rd27;
	st.global.f32 	[%rd29], %f187;
	ret;

}


// ===== COMPILED SASS (sm_100) =====

	.target	sm_100

	.elftype	@"ET_EXEC"


//--------------------- .note.nv.tkinfo           --------------------------
	.section	.note.nv.tkinfo,"",@"SHT_NOTE"
	.sectionflags	@"SHF_NOTE_NV_TKINFO"
	.tkinfo
        /*0018*/ 	.word	0x00000002
        /*0030*/ 	.string	""
        /*0030*/ 	.string	"ptxas"
        /*0030*/ 	.string	"Cuda compilation tools, release 13.0, V13.0.88"
        /*0030*/ 	.string	"Build cuda_13.0.r13.0/compiler.36424714_0"
        /*0030*/ 	.string	"-arch sm_100 -m 64 "



//--------------------- .note.nv.cuinfo           --------------------------
	.section	.note.nv.cuinfo,"",@"SHT_NOTE"
	.sectionflags	@"SHF_NOTE_NV_CUINFO"
        /*0018*/ 	.short	0x0002
        /*001a*/ 	.short	0x0064
        /*001c*/ 	.short	0x0082
	.zero		2


//--------------------- .nv.info                  --------------------------
	.section	.nv.info,"",@"SHT_CUDA_INFO"
	.align	4


	//----- nvinfo : EIATTR_REGCOUNT
	.align		4
        /*0000*/ 	.byte	0x04, 0x2f
        /*0002*/ 	.short	(.L_1 - .L_0)
	.align		4
.L_0:
        /*0004*/ 	.word	index@(_Z9layerNormPfS_S_S_i)
        /*0008*/ 	.word	0x00000020


	//----- nvinfo : EIATTR_FRAME_SIZE
	.align		4
.L_1:
        /*000c*/ 	.byte	0x04, 0x11
        /*000e*/ 	.short	(.L_3 - .L_2)
	.align		4
.L_2:
        /*0010*/ 	.word	index@($__internal_1_$__cuda_sm3x_div_rn_noftz_f32_slowpath)
        /*0014*/ 	.word	0x00000000


	//----- nvinfo : EIATTR_FRAME_SIZE
	.align		4
.L_3:
        /*0018*/ 	.byte	0x04, 0x11
        /*001a*/ 	.short	(.L_5 - .L_4)
	.align		4
.L_4:
        /*001c*/ 	.word	index@($__internal_0_$__cuda_sm20_sqrt_rn_f32_slowpath)
        /*0020*/ 	.word	0x00000000


	//----- nvinfo : EIATTR_FRAME_SIZE
	.align		4
.L_5:
        /*0024*/ 	.byte	0x04, 0x11
        /*0026*/ 	.short	(.L_7 - .L_6)
	.align		4
.L_6:
        /*0028*/ 	.word	index@(_Z9layerNormPfS_S_S_i)
        /*002c*/ 	.word	0x00000000


	//----- nvinfo : EIATTR_MIN_STACK_SIZE
	.align		4
.L_7:
        /*0030*/ 	.byte	0x04, 0x12
        /*0032*/ 	.short	(.L_9 - .L_8)
	.align		4
.L_8:
        /*0034*/ 	.word	index@(_Z9layerNormPfS_S_S_i)
        /*0038*/ 	.word	0x00000000
.L_9:


//--------------------- .nv.compat                --------------------------
	.section	.nv.compat,"",@"SHT_CUDA_COMPAT_INFO"
	.align	4
        /*0000*/ 	.byte	0x02, 0x09, 0x00, 0x00, 0x02, 0x02, 0x01, 0x00, 0x02, 0x05, 0x05, 0x00, 0x03, 0x07, 0x01, 0x01
        /*0010*/ 	.byte	0x02, 0x03, 0x00, 0x00, 0x02, 0x06, 0x01, 0x00, 0x04, 0x0b, 0x08, 0x00, 0x01, 0x00, 0x00, 0x00
        /*0020*/ 	.byte	0x00, 0x00, 0x00, 0x00


//--------------------- .nv.info._Z9layerNormPfS_S_S_i --------------------------
	.section	.nv.info._Z9layerNormPfS_S_S_i,"",@"SHT_CUDA_INFO"
	.sectionflags	@""
	.align	4


	//----- nvinfo : EIATTR_CUDA_API_VERSION
	.align		4
        /*0000*/ 	.byte	0x04, 0x37
        /*0002*/ 	.short	(.L_11 - .L_10)
.L_10:
        /*0004*/ 	.word	0x00000082


	//----- nvinfo : EIATTR_KPARAM_INFO
	.align		4
.L_11:
        /*0008*/ 	.byte	0x04, 0x17
        /*000a*/ 	.short	(.L_13 - .L_12)
.L_12:
        /*000c*/ 	.word	0x00000000
        /*0010*/ 	.short	0x0004
        /*0012*/ 	.short	0x0020
        /*0014*/ 	.byte	0x00, 0xf0, 0x11, 0x00


	//----- nvinfo : EIATTR_KPARAM_INFO
	.align		4
.L_13:
        /*0018*/ 	.byte	0x04, 0x17
        /*001a*/ 	.short	(.L_15 - .L_14)
.L_14:
        /*001c*/ 	.word	0x00000000
        /*0020*/ 	.short	0x0003
        /*0022*/ 	.short	0x0018
        /*0024*/ 	.byte	0x00, 0xf5, 0x21, 0x00


	//----- nvinfo : EIATTR_KPARAM_INFO
	.align		4
.L_15:
        /*0028*/ 	.byte	0x04, 0x17
        /*002a*/ 	.short	(.L_17 - .L_16)
.L_16:
        /*002c*/ 	.word	0x00000000
        /*0030*/ 	.short	0x0002
        /*0032*/ 	.short	0x0010
        /*0034*/ 	.byte	0x00, 0xf5, 0x21, 0x00


	//----- nvinfo : EIATTR_KPARAM_INFO
	.align		4
.L_17:
        /*0038*/ 	.byte	0x04, 0x17
        /*003a*/ 	.short	(.L_19 - .L_18)
.L_18:
        /*003c*/ 	.word	0x00000000
        /*0040*/ 	.short	0x0001
        /*0042*/ 	.short	0x0008
        /*0044*/ 	.byte	0x00, 0xf5, 0x21, 0x00


	//----- nvinfo : EIATTR_KPARAM_INFO
	.align		4
.L_19:
        /*0048*/ 	.byte	0x04, 0x17
        /*004a*/ 	.short	(.L_21 - .L_20)
.L_20:
        /*004c*/ 	.word	0x00000000
        /*0050*/ 	.short	0x0000
        /*0052*/ 	.short	0x0000
        /*0054*/ 	.byte	0x00, 0xf5, 0x21, 0x00


	//----- nvinfo : EIATTR_SPARSE_MMA_MASK
	.align		4
.L_21:
        /*0058*/ 	.byte	0x03, 0x50
        /*005a*/ 	.short	0x0000


	//----- nvinfo : EIATTR_MAXREG_COUNT
	.align		4
        /*005c*/ 	.byte	0x03, 0x1b
        /*005e*/ 	.short	0x00ff


	//----- nvinfo : EIATTR_NUM_BARRIERS
	.align		4
        /*0060*/ 	.byte	0x02, 0x4c
        /*0062*/ 	.byte	0x01
	.zero		1


	//----- nvinfo : EIATTR_MERCURY_ISA_VERSION
	.align		4
        /*0064*/ 	.byte	0x03, 0x5f
        /*0066*/ 	.short	0x0101


	//----- nvinfo : EIATTR_VRC_CTA_INIT_COUNT
	.align		4
        /*0068*/ 	.byte	0x02, 0x4a
	.zero		1
	.zero		1


	//----- nvinfo : EIATTR_EXIT_INSTR_OFFSETS
	.align		4
        /*006c*/ 	.byte	0x04, 0x1c
        /*006e*/ 	.short	(.L_23 - .L_22)


	//   ....[0]....
.L_22:
        /*0070*/ 	.word	0x00001510


	//----- nvinfo : EIATTR_CRS_STACK_SIZE
	.align		4
.L_23:
        /*0074*/ 	.byte	0x04, 0x1e
        /*0076*/ 	.short	(.L_25 - .L_24)
.L_24:
        /*0078*/ 	.word	0x00000000


	//----- nvinfo : EIATTR_CBANK_PARAM_SIZE
	.align		4
.L_25:
        /*007c*/ 	.byte	0x03, 0x19
        /*007e*/ 	.short	0x0024


	//----- nvinfo : EIATTR_PARAM_CBANK
	.align		4
        /*0080*/ 	.byte	0x04, 0x0a
        /*0082*/ 	.short	(.L_27 - .L_26)
	.align		4
.L_26:
        /*0084*/ 	.word	index@(.nv.constant0._Z9layerNormPfS_S_S_i)
        /*0088*/ 	.short	0x0380
        /*008a*/ 	.short	0x0024


	//----- nvinfo : EIATTR_SW_WAR
	.align		4
.L_27:
        /*008c*/ 	.byte	0x04, 0x36
        /*008e*/ 	.short	(.L_29 - .L_28)
.L_28:
        /*0090*/ 	.word	0x00000008
.L_29:


//--------------------- .nv.callgraph             --------------------------
	.section	.nv.callgraph,"",@"SHT_CUDA_CALLGRAPH"
	.align	4
	.sectionentsize	8
	.align		4
        /*0000*/ 	.word	0x00000000
	.align		4
        /*0004*/ 	.word	0xffffffff
	.align		4
        /*0008*/ 	.word	0x00000000
	.align		4
        /*000c*/ 	.word	0xfffffffe
	.align		4
        /*0010*/ 	.word	0x00000000
	.align		4
        /*0014*/ 	.word	0xfffffffd
	.align		4
        /*0018*/ 	.word	0x00000000
	.align		4
        /*001c*/ 	.word	0xfffffffc


//--------------------- .text._Z9layerNormPfS_S_S_i --------------------------
	.section	.text._Z9layerNormPfS_S_S_i,"ax",@progbits
	.align	128
        .global         _Z9layerNormPfS_S_S_i
        .type           _Z9layerNormPfS_S_S_i,@function
        .size           _Z9layerNormPfS_S_S_i,(.L_x_36 - _Z9layerNormPfS_S_S_i)
        .other          _Z9layerNormPfS_S_S_i,@"STO_CUDA_ENTRY STV_DEFAULT"
_Z9layerNormPfS_S_S_i:
.text._Z9layerNormPfS_S_S_i:
[----:B------:R-:W-:Y:S01]  /*0000*/  LDC R1, c[0x0][0x37c] ;  /* 0x0000df00ff017b82 */ /* 0x000fe20000000800 */
[----:B------:R-:W0:Y:S01]  /*0010*/  S2R R4, SR_TID.X ;  /* 0x0000000000047919 */ /* 0x000e220000002100 */
[----:B------:R-:W1:Y:S01]  /*0020*/  LDCU.64 UR10, c[0x0][0x358] ;  /* 0x00006b00ff0a77ac */ /* 0x000e620008000a00 */
[----:B------:R-:W-:Y:S01]  /*0030*/  BSSY.RECONVERGENT B0, `(.L_x_0) ;  /* 0x000007e000007945 */ /* 0x000fe20003800200 */
[----:B0-----:R-:W-:-:S13]  /*0040*/  ISETP.NE.AND P0, PT, R4, RZ, PT ;  /* 0x000000ff0400720c */ /* 0x001fda0003f05270 */
[----:B-1----:R-:W-:Y:S05]  /*0050*/  @P0 BRA `(.L_x_1) ;  /* 0x0000000400ec0947 */ /* 0x002fea0003800000 */
[----:B------:R-:W0:Y:S01]  /*0060*/  LDCU UR9, c[0x0][0x3a0] ;  /* 0x00007400ff0977ac */ /* 0x000e220008000800 */
[----:B------:R-:W-:Y:S01]  /*0070*/  HFMA2 R5, -RZ, RZ, 0, 0 ;  /* 0x00000000ff057431 */ /* 0x000fe200000001ff */
[----:B0-----:R-:W-:-:S09]  /*0080*/  UISETP.GE.AND UP0, UPT, UR9, 0x1, UPT ;  /* 0x000000010900788c */ /* 0x001fd2000bf06270 */
[----:B------:R-:W-:Y:S05]  /*0090*/  BRA.U !UP0, `(.L_x_2) ;  /* 0x00000005089c7547 */ /* 0x000fea000b800000 */
[----:B------:R-:W-:Y:S01]  /*00a0*/  UISETP.GE.U32.AND UP1, UPT, UR9, 0x10, UPT ;  /* 0x000000100900788c */ /* 0x000fe2000bf26070 */
[----:B------:R-:W-:Y:S01]  /*00b0*/  MOV R5, RZ ;  /* 0x000000ff00057202 */ /* 0x000fe20000000f00 */
[----:B------:R-:W-:Y:S01]  /*00c0*/  ULOP3.LUT UR6, UR9, 0xf, URZ, 0xc0, !UPT ;  /* 0x0000000f09067892 */ /* 0x000fe2000f8ec0ff */
[----:B------:R-:W-:-:S03]  /*00d0*/  MOV R0, RZ ;  /* 0x000000ff00007202 */ /* 0x000fc60000000f00 */
[----:B------:R-:W-:-:S03]  /*00e0*/  UISETP.NE.AND UP0, UPT, UR6, URZ, UPT ;  /* 0x000000ff0600728c */ /* 0x000fc6000bf05270 */
[----:B------:R-:W-:Y:S08]  /*00f0*/  BRA.U !UP1, `(.L_x_3) ;  /* 0x0000000109b87547 */ /* 0x000ff0000b800000 */
[----:B------:R-:W0:Y:S01]  /*0100*/  LDCU.64 UR4, c[0x0][0x380] ;  /* 0x00007000ff0477ac */ /* 0x000e220008000a00 */
[----:B------:R-:W-:Y:S01]  /*0110*/  MOV R5, RZ ;  /* 0x000000ff00057202 */ /* 0x000fe20000000f00 */
[----:B------:R-:W-:-:S04]  /*0120*/  ULOP3.LUT UR7, UR9, 0x7ffffff0, URZ, 0xc0, !UPT ;  /* 0x7ffffff009077892 */ /* 0x000fc8000f8ec0ff */
[----:B------:R-:W-:Y:S02]  /*0130*/  UIADD3 UR8, UPT, UPT, -UR7, URZ, URZ ;  /* 0x000000ff07087290 */ /* 0x000fe4000fffe1ff */
[----:B------:R-:W-:Y:S01]  /*0140*/  MOV R0, UR7 ;  /* 0x0000000700007c02 */ /* 0x000fe20008000f00 */
[----:B0-----:R-:W-:-:S04]  /*0150*/  UIADD3 UR4, UP1, UPT, UR4, 0x20, URZ ;  /* 0x0000002004047890 */ /* 0x001fc8000ff3e0ff */
[----:B------:R-:W-:Y:S02]  /*0160*/  UIADD3.X UR5, UPT, UPT, URZ, UR5, URZ, UP1, !UPT ;  /* 0x00000005ff057290 */ /* 0x000fe40008ffe4ff */
[----:B------:R-:W-:-:S04]  /*0170*/  MOV R2, UR4 ;  /* 0x0000000400027c02 */ /* 0x000fc80008000f00 */
[----:B------:R-:W-:-:S07]  /*0180*/  MOV R3, UR5 ;  /* 0x0000000500037c02 */ /* 0x000fce0008000f00 */
.L_x_4:
[----:B------:R-:W2:Y:S04]  /*0190*/  LDG.E R14, desc[UR10][R2.64+-0x20] ;  /* 0xffffe00a020e7981 */ /* 0x000ea8000c1e1900 */
[----:B------:R-:W3:Y:S04]  /*01a0*/  LDG.E R13, desc[UR10][R2.64+-0x1c] ;  /* 0xffffe40a020d7981 */ /* 0x000ee8000c1e1900 */
[----:B------:R-:W4:Y:S04]  /*01b0*/  LDG.E R16, desc[UR10][R2.64+-0x18] ;  /* 0xffffe80a02107981 */ /* 0x000f28000c1e1900 */
[----:B------:R-:W5:Y:S04]  /*01c0*/  LDG.E R18, desc[UR10][R2.64+-0x14] ;  /* 0xffffec0a02127981 */ /* 0x000f68000c1e1900 */
        /* <DEDUP_REMOVED lines=11> */
[----:B------:R0:W5:Y:S01]  /*0280*/  LDG.E R6, desc[UR10][R2.64+0x1c] ;  /* 0x00001c0a02067981 */ /* 0x000162000c1e1900 */
[----:B------:R-:W-:-:S04]  /*0290*/  UIADD3 UR8, UPT, UPT, UR8, 0x10, URZ ;  /* 0x0000001008087890 */ /* 0x000fc8000fffe0ff */
[----:B------:R-:W-:Y:S01]  /*02a0*/  UISETP.NE.AND UP1, UPT, UR8, URZ, UPT ;  /* 0x000000ff0800728c */ /* 0x000fe2000bf25270 */
[----:B0-----:R-:W-:-:S04]  /*02b0*/  IADD3 R2, P0, PT, R2, 0x40, RZ ;  /* 0x0000004002027810 */ /* 0x001fc80007f1e0ff */
[----:B------:R-:W-:Y:S01]  /*02c0*/  IADD3.X R3, PT, PT, RZ, R3, RZ, P0, !PT ;  /* 0x00000003ff037210 */ /* 0x000fe200007fe4ff */
[----:B--2---:R-:W-:-:S04]  /*02d0*/  FADD R14, R14, R5 ;  /* 0x000000050e0e7221 */ /* 0x004fc80000000000 */
[----:B---3--:R-:W-:-:S04]  /*02e0*/  FADD R13, R14, R13 ;  /* 0x0000000d0e0d7221 */ /* 0x008fc80000000000 */
[----:B----4-:R-:W-:-:S04]  /*02f0*/  FADD R13, R13, R16 ;  /* 0x000000100d0d7221 */ /* 0x010fc80000000000 */
[----:B-----5:R-:W-:-:S04]  /*0300*/  FADD R13, R13, R18 ;  /* 0x000000120d0d7221 */ /* 0x020fc80000000000 */
[----:B------:R-:W-:-:S04]  /*0310*/  FADD R13, R13, R20 ;  /* 0x000000140d0d7221 */ /* 0x000fc80000000000 */
        /* <DEDUP_REMOVED lines=10> */
[----:B------:R-:W-:Y:S01]  /*03c0*/  FADD R5, R7, R6 ;  /* 0x0000000607057221 */ /* 0x000fe20000000000 */
[----:B------:R-:W-:Y:S06]  /*03d0*/  BRA.U UP1, `(.L_x_4) ;  /* 0xfffffffd016c7547 */ /* 0x000fec000b83ffff */
.L_x_3:
[----:B------:R-:W-:Y:S05]  /*03e0*/  BRA.U !UP0, `(.L_x_2) ;  /* 0x0000000108c87547 */ /* 0x000fea000b800000 */
[----:B------:R-:W-:Y:S02]  /*03f0*/  UISETP.GE.U32.AND UP0, UPT, UR6, 0x8, UPT ;  /* 0x000000080600788c */ /* 0x000fe4000bf06070 */
[----:B------:R-:W-:-:S04]  /*0400*/  ULOP3.LUT UR5, UR9, 0x7, URZ, 0xc0, !UPT ;  /* 0x0000000709057892 */ /* 0x000fc8000f8ec0ff */
[----:B------:R-:W-:-:S03]  /*0410*/  UISETP.NE.AND UP1, UPT, UR5, URZ, UPT ;  /* 0x000000ff0500728c */ /* 0x000fc6000bf25270 */
[----:B------:R-:W-:Y:S08]  /*0420*/  BRA.U !UP0, `(.L_x_5) ;  /* 0x00000001084c7547 */ /* 0x000ff0000b800000 */
[----:B------:R-:W0:Y:S02]  /*0430*/  LDC.64 R2, c[0x0][0x380] ;  /* 0x0000e000ff027b82 */ /* 0x000e240000000a00 */
[----:B0-----:R-:W-:-:S05]  /*0440*/  IMAD.WIDE.U32 R2, R0, 0x4, R2 ;  /* 0x0000000400027825 */ /* 0x001fca00078e0002 */
[----:B------:R-:W2:Y:S04]  /*0450*/  LDG.E R6, desc[UR10][R2.64] ;  /* 0x0000000a02067981 */ /* 0x000ea8000c1e1900 */
[----:B------:R-:W3:Y:S04]  /*0460*/  LDG.E R7, desc[UR10][R2.64+0x4] ;  /* 0x0000040a02077981 */ /* 0x000ee8000c1e1900 */
[----:B------:R-:W4:Y:S04]  /*0470*/  LDG.E R9, desc[UR10][R2.64+0x8] ;  /* 0x0000080a02097981 */ /* 0x000f28000c1e1900 */
[----:B------:R-:W5:Y:S04]  /*0480*/  LDG.E R11, desc[UR10][R2.64+0xc] ;  /* 0x00000c0a020b7981 */ /* 0x000f68000c1e1900 */
[----:B------:R-:W5:Y:S04]  /*0490*/  LDG.E R13, desc[UR10][R2.64+0x10] ;  /* 0x0000100a020d7981 */ /* 0x000f68000c1e1900 */
[----:B------:R-:W5:Y:S04]  /*04a0*/  LDG.E R15, desc[UR10][R2.64+0x14] ;  /* 0x0000140a020f7981 */ /* 0x000f68000c1e1900 */
[----:B------:R-:W5:Y:S04]  /*04b0*/  LDG.E R17, desc[UR10][R2.64+0x18] ;  /* 0x0000180a02117981 */ /* 0x000f68000c1e1900 */
[----:B------:R-:W5:Y:S01]  /*04c0*/  LDG.E R19, desc[UR10][R2.64+0x1c] ;  /* 0x00001c0a02137981 */ /* 0x000f62000c1e1900 */
[----:B------:R-:W-:Y:S01]  /*04d0*/  IADD3 R0, PT, PT, R0, 0x8, RZ ;  /* 0x0000000800007810 */ /* 0x000fe20007ffe0ff */
[----:B--2---:R-:W-:-:S04]  /*04e0*/  FADD R6, R5, R6 ;  /* 0x0000000605067221 */ /* 0x004fc80000000000 */
[----:B---3--:R-:W-:-:S04]  /*04f0*/  FADD R6, R6, R7 ;  /* 0x0000000706067221 */ /* 0x008fc80000000000 */
[----:B----4-:R-:W-:-:S04]  /*0500*/  FADD R6, R6, R9 ;  /* 0x0000000906067221 */ /* 0x010fc80000000000 */
[----:B-----5:R-:W-:-:S04]  /*0510*/  FADD R6, R6, R11 ;  /* 0x0000000b06067221 */ /* 0x020fc80000000000 */
[----:B------:R-:W-:-:S04]  /*0520*/  FADD R6, R6, R13 ;  /* 0x0000000d06067221 */ /* 0x000fc80000000000 */
[----:B------:R-:W-:-:S04]  /*0530*/  FADD R6, R6, R15 ;  /* 0x0000000f06067221 */ /* 0x000fc80000000000 */
[----:B------:R-:W-:-:S04]  /*0540*/  FADD R6, R6, R17 ;  /* 0x0000001106067221 */ /* 0x000fc80000000000 */
[----:B------:R-:W-:-:S07]  /*0550*/  FADD R5, R6, R19 ;  /* 0x0000001306057221 */ /* 0x000fce0000000000 */
.L_x_5:
        /* <DEDUP_REMOVED lines=10> */
[----:B------:R-:W5:Y:S01]  /*0600*/  LDG.E R11, desc[UR10][R2.64+0xc] ;  /* 0x00000c0a020b7981 */ /* 0x000f62000c1e1900 */
[----:B------:R-:W-:Y:S01]  /*0610*/  IADD3 R0, PT, PT, R0, 0x4, RZ ;  /* 0x0000000400007810 */ /* 0x000fe20007ffe0ff */
[----:B--2---:R-:W-:-:S04]  /*0620*/  FADD R6, R5, R6 ;  /* 0x0000000605067221 */ /* 0x004fc80000000000 */
[----:B---3--:R-:W-:-:S04]  /*0630*/  FADD R6, R6, R7 ;  /* 0x0000000706067221 */ /* 0x008fc80000000000 */
[----:B----4-:R-:W-:-:S04]  /*0640*/  FADD R6, R6, R9 ;  /* 0x0000000906067221 */ /* 0x010fc80000000000 */
[----:B-----5:R-:W-:-:S07]  /*0650*/  FADD R5, R6, R11 ;  /* 0x0000000b06057221 */ /* 0x020fce0000000000 */
.L_x_6:
[----:B------:R-:W-:Y:S05]  /*0660*/  BRA.U !UP1, `(.L_x_2) ;  /* 0x0000000109287547 */ /* 0x000fea000b800000 */
[----:B------:R-:W0:Y:S01]  /*0670*/  LDC.64 R2, c[0x0][0x380] ;  /* 0x0000e000ff027b82 */ /* 0x000e220000000a00 */
[----:B------:R-:W-:Y:S01]  /*0680*/  UIADD3 UR4, UPT, UPT, -UR4, URZ, URZ ;  /* 0x000000ff04047290 */ /* 0x000fe2000fffe1ff */
[----:B0-----:R-:W-:-:S11]  /*0690*/  IMAD.WIDE.U32 R2, R0, 0x4, R2 ;  /* 0x0000000400027825 */ /* 0x001fd600078e0002 */
.L_x_7:
[----:B------:R0:W2:Y:S01]  /*06a0*/  LDG.E R0, desc[UR10][R2.64] ;  /* 0x0000000a02007981 */ /* 0x0000a2000c1e1900 */
[----:B------:R-:W-:-:S04]  /*06b0*/  UIADD3 UR4, UPT, UPT, UR4, 0x1, URZ ;  /* 0x0000000104047890 */ /* 0x000fc8000fffe0ff */
[----:B------:R-:W-:Y:S01]  /*06c0*/  UISETP.NE.AND UP0, UPT, UR4, URZ, UPT ;  /* 0x000000ff0400728c */ /* 0x000fe2000bf05270 */
[----:B0-----:R-:W-:-:S04]  /*06d0*/  IADD3 R2, P0, PT, R2, 0x4, RZ ;  /* 0x0000000402027810 */ /* 0x001fc80007f1e0ff */
[----:B------:R-:W-:Y:S01]  /*06e0*/  IADD3.X R3, PT, PT, RZ, R3, RZ, P0, !PT ;  /* 0x00000003ff037210 */ /* 0x000fe200007fe4ff */
[----:B--2---:R-:W-:-:S03]  /*06f0*/  FADD R5, R0, R5 ;  /* 0x0000000500057221 */ /* 0x004fc60000000000 */
[----:B------:R-:W-:Y:S05]  /*0700*/  BRA.U UP0, `(.L_x_7) ;  /* 0xfffffffd00e47547 */ /* 0x000fea000b83ffff */
.L_x_2:
[----:B------:R-:W-:-:S04]  /*0710*/  I2FP.F32.S32 R3, UR9 ;  /* 0x0000000900037c45 */ /* 0x000fc80008201400 */
[----:B------:R-:W0:Y:S08]  /*0720*/  MUFU.RCP R0, R3 ;  /* 0x0000000300007308 */ /* 0x000e300000001000 */
[----:B------:R-:W1:Y:S01]  /*0730*/  FCHK P0, R5, R3 ;  /* 0x0000000305007302 */ /* 0x000e620000000000 */
[----:B0-----:R-:W-:-:S04]  /*0740*/  FFMA R7, -R3, R0, 1 ;  /* 0x3f80000003077423 */ /* 0x001fc80000000100 */
[----:B------:R-:W-:-:S04]  /*0750*/  FFMA R0, R0, R7, R0 ;  /* 0x0000000700007223 */ /* 0x000fc80000000000 */
[----:B------:R-:W-:-:S04]  /*0760*/  FFMA R2, R0, R5, RZ ;  /* 0x0000000500027223 */ /* 0x000fc800000000ff */
[----:B------:R-:W-:-:S04]  /*0770*/  FFMA R7, -R3, R2, R5 ;  /* 0x0000000203077223 */ /* 0x000fc80000000105 */
[----:B------:R-:W-:Y:S01]  /*0780*/  FFMA R0, R0, R7, R2 ;  /* 0x0000000700007223 */ /* 0x000fe20000000002 */
[----:B-1----:R-:W-:Y:S06]  /*0790*/  @!P0 BRA `(.L_x_8) ;  /* 0x00000000000c8947 */ /* 0x002fec0003800000 */
[----:B------:R-:W-:Y:S02]  /*07a0*/  MOV R0, R5 ;  /* 0x0000000500007202 */ /* 0x000fe40000000f00 */
[----:B------:R-:W-:-:S07]  /*07b0*/  MOV R2, 0x7d0 ;  /* 0x000007d000027802 */ /* 0x000fce0000000f00 */
[----:B------:R-:W-:Y:S05]  /*07c0*/  CALL.REL.NOINC `($__internal_1_$__cuda_sm3x_div_rn_noftz_f32_slowpath) ;  /* 0x0000000c00b07944 */ /* 0x000fea0003c00000 */
.L_x_8:
[----:B------:R-:W0:Y:S01]  /*07d0*/  S2UR UR5, SR_CgaCtaId ;  /* 0x00000000000579c3 */ /* 0x000e220000008800 */
[----:B------:R-:W-:Y:S02]  /*07e0*/  UMOV UR4, 0x400 ;  /* 0x0000040000047882 */ /* 0x000fe40000000000 */
[----:B0-----:R-:W-:-:S09]  /*07f0*/  ULEA UR4, UR5, UR4, 0x18 ;  /* 0x0000000405047291 */ /* 0x001fd2000f8ec0ff */
[----:B------:R0:W-:Y:S03]  /*0800*/  STS [UR4], R0 ;  /* 0x00000000ff007988 */ /* 0x0001e60008000804 */
.L_x_1:
[----:B------:R-:W-:Y:S05]  /*0810*/  BSYNC.RECONVERGENT B0 ;  /* 0x0000000000007941 */ /* 0x000fea0003800200 */
.L_x_0:
[----:B------:R-:W-:Y:S01]  /*0820*/  BAR.SYNC.DEFER_BLOCKING 0x0 ;  /* 0x0000000000007b1d */ /* 0x000fe20000010000 */
[----:B------:R-:W-:-:S05]  /*0830*/  ISETP.NE.AND P0, PT, R4, RZ, PT ;  /* 0x000000ff0400720c */ /* 0x000fca0003f05270 */
[----:B------:R-:W-:Y:S08]  /*0840*/  BSSY.RECONVERGENT B0, `(.L_x_9) ;  /* 0x00000a2000007945 */ /* 0x000ff00003800200 */
[----:B------:R-:W-:Y:S05]  /*0850*/  @P0 BRA `(.L_x_10) ;  /* 0x0000000800800947 */ /* 0x000fea0003800000 */
[----:B------:R-:W1:Y:S01]  /*0860*/  LDCU UR7, c[0x0][0x3a0] ;  /* 0x00007400ff0777ac */ /* 0x000e620008000800 */
[----:B------:R-:W-:Y:S01]  /*0870*/  HFMA2 R5, -RZ, RZ, 0, 0 ;  /* 0x00000000ff057431 */ /* 0x000fe200000001ff */
[----:B-1----:R-:W-:-:S09]  /*0880*/  UISETP.GE.AND UP0, UPT, UR7, 0x1, UPT ;  /* 0x000000010700788c */ /* 0x002fd2000bf06270 */
[----:B------:R-:W-:Y:S05]  /*0890*/  BRA.U !UP0, `(.L_x_11) ;  /* 0x00000009082c7547 */ /* 0x000fea000b800000 */
[----:B------:R-:W1:Y:S01]  /*08a0*/  S2UR UR5, SR_CgaCtaId ;  /* 0x00000000000579c3 */ /* 0x000e620000008800 */
[----:B------:R-:W-:Y:S01]  /*08b0*/  UMOV UR4, 0x400 ;  /* 0x0000040000047882 */ /* 0x000fe20000000000 */
[----:B------:R-:W-:Y:S01]  /*08c0*/  UISETP.GE.U32.AND UP1, UPT, UR7, 0x10, UPT ;  /* 0x000000100700788c */ /* 0x000fe2000bf26070 */
[----:B------:R-:W-:Y:S01]  /*08d0*/  MOV R5, RZ ;  /* 0x000000ff00057202 */ /* 0x000fe20000000f00 */
[----:B------:R-:W-:Y:S01]  /*08e0*/  ULOP3.LUT UR8, UR7, 0xf, URZ, 0xc0, !UPT ;  /* 0x0000000f07087892 */ /* 0x000fe2000f8ec0ff */
[----:B------:R-:W-:-:S03]  /*08f0*/  MOV R6, RZ ;  /* 0x000000ff00067202 */ /* 0x000fc60000000f00 */
[----:B------:R-:W-:Y:S02]  /*0900*/  UISETP.NE.AND UP0, UPT, UR8, URZ, UPT ;  /* 0x000000ff0800728c */ /* 0x000fe4000bf05270 */
[----:B-1----:R-:W-:-:S09]  /*0910*/  ULEA UR4, UR5, UR4, 0x18 ;  /* 0x0000000405047291 */ /* 0x002fd2000f8ec0ff */
[----:B0-----:R-:W0:Y:S01]  /*0920*/  LDS R0, [UR4] ;  /* 0x00000004ff007984 */ /* 0x001e220008000800 */
[----:B------:R-:W-:Y:S05]  /*0930*/  BRA.U !UP1, `(.L_x_12) ;  /* 0x0000000109fc7547 */ /* 0x000fea000b800000 */
[----:B------:R-:W1:Y:S01]  /*0940*/  LDCU.64 UR4, c[0x0][0x380] ;  /* 0x00007000ff0477ac */ /* 0x000e620008000a00 */
[----:B------:R-:W-:Y:S01]  /*0950*/  MOV R5, RZ ;  /* 0x000000ff00057202 */ /* 0x000fe20000000f00 */
[----:B------:R-:W-:-:S04]  /*0960*/  ULOP3.LUT UR9, UR7, 0x7ffffff0, URZ, 0xc0, !UPT ;  /* 0x7ffffff007097892 */ /* 0x000fc8000f8ec0ff */
[----:B------:R-:W-:Y:S02]  /*0970*/  UIADD3 UR6, UPT, UPT, -UR9, URZ, URZ ;  /* 0x000000ff09067290 */ /* 0x000fe4000fffe1ff */
[----:B------:R-:W-:Y:S01]  /*0980*/  MOV R6, UR9 ;  /* 0x0000000900067c02 */ /* 0x000fe20008000f00 */
[----:B-1----:R-:W-:-:S04]  /*0990*/  UIADD3 UR4, UP1, UPT, UR4, 0x20, URZ ;  /* 0x0000002004047890 */ /* 0x002fc8000ff3e0ff */
[----:B------:R-:W-:Y:S02]  /*09a0*/  UIADD3.X UR5, UPT, UPT, URZ, UR5, URZ, UP1, !UPT ;  /* 0x00000005ff057290 */ /* 0x000fe40008ffe4ff */
[----:B------:R-:W-:-:S04]  /*09b0*/  MOV R8, UR4 ;  /* 0x0000000400087c02 */ /* 0x000fc80008000f00 */
[----:B------:R-:W-:-:S07]  /*09c0*/  MOV R3, UR5 ;  /* 0x0000000500037c02 */ /* 0x000fce0008000f00 */
.L_x_13:
[----:B------:R-:W-:-:S05]  /*09d0*/  MOV R2, R8 ;  /* 0x0000000800027202 */ /* 0x000fca0000000f00 */
[----:B------:R-:W0:Y:S04]  /*09e0*/  LDG.E R8, desc[UR10][R2.64+-0x20] ;  /* 0xffffe00a02087981 */ /* 0x000e28000c1e1900 */
        /* <DEDUP_REMOVED lines=14> */
[----:B------:R-:W5:Y:S01]  /*0ad0*/  LDG.E R7, desc[UR10][R2.64+0x1c] ;  /* 0x00001c0a02077981 */ /* 0x000f62000c1e1900 */
[----:B------:R-:W-:-:S04]  /*0ae0*/  UIADD3 UR6, UPT, UPT, UR6, 0x10, URZ ;  /* 0x0000001006067890 */ /* 0x000fc8000fffe0ff */
[----:B------:R-:W-:Y:S01]  /*0af0*/  UISETP.NE.AND UP1, UPT, UR6, URZ, UPT ;  /* 0x000000ff0600728c */ /* 0x000fe2000bf25270 */
[----:B0-----:R-:W-:-:S04]  /*0b00*/  FADD R8, -R0, R8 ;  /* 0x0000000800087221 */ /* 0x001fc80000000100 */
[----:B------:R-:W-:Y:S01]  /*0b10*/  FFMA R5, R8, R8, R5 ;  /* 0x0000000808057223 */ /* 0x000fe20000000005 */
[C---:B--2---:R-:W-:Y:S01]  /*0b20*/  FADD R10, -R0.reuse, R10 ;  /* 0x0000000a000a7221 */ /* 0x044fe20000000100 */
[----:B---3--:R-:W-:-:S03]  /*0b30*/  FADD R12, -R0, R12 ;  /* 0x0000000c000c7221 */ /* 0x008fc60000000100 */
[----:B------:R-:W-:Y:S01]  /*0b40*/  FFMA R5, R10, R10, R5 ;  /* 0x0000000a0a057223 */ /* 0x000fe20000000005 */
[----:B----4-:R-:W-:-:S03]  /*0b50*/  FADD R14, -R0, R14 ;  /* 0x0000000e000e7221 */ /* 0x010fc60000000100 */
[----:B------:R-:W-:Y:S01]  /*0b60*/  FFMA R5, R12, R12, R5 ;  /* 0x0000000c0c057223 */ /* 0x000fe20000000005 */
[----:B-----5:R-:W-:-:S03]  /*0b70*/  FADD R8, -R0, R29 ;  /* 0x0000001d00087221 */ /* 0x020fc60000000100 */
[----:B------:R-:W-:-:S04]  /*0b80*/  FFMA R5, R14, R14, R5 ;  /* 0x0000000e0e057223 */ /* 0x000fc80000000005 */
[----:B------:R-:W-:Y:S01]  /*0b90*/  FFMA R5, R8, R8, R5 ;  /* 0x0000000808057223 */ /* 0x000fe20000000005 */
[----:B------:R-:W-:-:S04]  /*0ba0*/  FADD R8, -R0, R27 ;  /* 0x0000001b00087221 */ /* 0x000fc80000000100 */
        /* <DEDUP_REMOVED lines=13> */
[C---:B------:R-:W-:Y:S01]  /*0c80*/  FADD R8, -R0.reuse, R13 ;  /* 0x0000000d00087221 */ /* 0x040fe20000000100 */
[----:B------:R-:W-:-:S03]  /*0c90*/  FADD R10, -R0, R11 ;  /* 0x0000000b000a7221 */ /* 0x000fc60000000100 */
[----:B------:R-:W-:Y:S01]  /*0ca0*/  FFMA R5, R8, R8, R5 ;  /* 0x0000000808057223 */ /* 0x000fe20000000005 */
[----:B------:R-:W-:-:S04]  /*0cb0*/  FADD R8, -R0, R9 ;  /* 0x0000000900087221 */ /* 0x000fc80000000100 */
[----:B------:R-:W-:Y:S01]  /*0cc0*/  FFMA R5, R8, R8, R5 ;  /* 0x0000000808057223 */ /* 0x000fe20000000005 */
[----:B------:R-:W-:Y:S01]  /*0cd0*/  IADD3 R8, P0, PT, R2, 0x40, RZ ;  /* 0x0000004002087810 */ /* 0x000fe20007f1e0ff */
[----:B------:R-:W-:Y:S02]  /*0ce0*/  FADD R2, -R0, R7 ;  /* 0x0000000700027221 */ /* 0x000fe40000000100 */
[----:B------:R-:W-:Y:S01]  /*0cf0*/  FFMA R5, R10, R10, R5 ;  /* 0x0000000a0a057223 */ /* 0x000fe20000000005 */
[----:B------:R-:W-:-:S03]  /*0d00*/  IADD3.X R3, PT, PT, RZ, R3, RZ, P0, !PT ;  /* 0x00000003ff037210 */ /* 0x000fc600007fe4ff */
[----:B------:R-:W-:Y:S01]  /*0d10*/  FFMA R5, R2, R2, R5 ;  /* 0x0000000202057223 */ /* 0x000fe20000000005 */
[----:B------:R-:W-:Y:S06]  /*0d20*/  BRA.U UP1, `(.L_x_13) ;  /* 0xfffffffd01287547 */ /* 0x000fec000b83ffff */
.L_x_12:
[----:B------:R-:W-:Y:S05]  /*0d30*/  BRA.U !UP0, `(.L_x_11) ;  /* 0x0000000508047547 */ /* 0x000fea000b800000 */
[----:B------:R-:W-:Y:S02]  /*0d40*/  UISETP.GE.U32.AND UP0, UPT, UR8, 0x8, UPT ;  /* 0x000000080800788c */ /* 0x000fe4000bf06070 */
[----:B------:R-:W-:-:S04]  /*0d50*/  ULOP3.LUT UR5, UR7, 0x7, URZ, 0xc0, !UPT ;  /* 0x0000000707057892 */ /* 0x000fc8000f8ec0ff */
[----:B------:R-:W-:-:S03]  /*0d60*/  UISETP.NE.AND UP1, UPT, UR5, URZ, UPT ;  /* 0x000000ff0500728c */ /* 0x000fc6000bf25270 */
[----:B------:R-:W-:Y:S08]  /*0d70*/  BRA.U !UP0, `(.L_x_14) ;  /* 0x00000001086c7547 */ /* 0x000ff0000b800000 */
[----:B------:R-:W1:Y:S02]  /*0d80*/  LDC.64 R2, c[0x0][0x380] ;  /* 0x0000e000ff027b82 */ /* 0x000e640000000a00 */
[----:B-1----:R-:W-:-:S05]  /*0d90*/  IMAD.WIDE.U32 R2, R6, 0x4, R2 ;  /* 0x0000000406027825 */ /* 0x002fca00078e0002 */
[----:B------:R-:W0:Y:S04]  /*0da0*/  LDG.E R7, desc[UR10][R2.64] ;  /* 0x0000000a02077981 */ /* 0x000e28000c1e1900 */
[----:B------:R-:W2:Y:S04]  /*0db0*/  LDG.E R9, desc[UR10][R2.64+0x4] ;  /* 0x0000040a02097981 */ /* 0x000ea8000c1e1900 */
[----:B------:R-:W3:Y:S04]  /*0dc0*/  LDG.E R11, desc[UR10][R2.64+0x8] ;  /* 0x0000080a020b7981 */ /* 0x000ee8000c1e1900 */
[----:B------:R-:W4:Y:S04]  /*0dd0*/  LDG.E R13, desc[UR10][R2.64+0xc] ;  /* 0x00000c0a020d7981 */ /* 0x000f28000c1e1900 */
[----:B------:R-:W5:Y:S04]  /*0de0*/  LDG.E R15, desc[UR10][R2.64+0x10] ;  /* 0x0000100a020f7981 */ /* 0x000f68000c1e1900 */
[----:B------:R-:W5:Y:S04]  /*0df0*/  LDG.E R17, desc[UR10][R2.64+0x14] ;  /* 0x0000140a02117981 */ /* 0x000f68000c1e1900 */
[----:B------:R-:W5:Y:S04]  /*0e00*/  LDG.E R19, desc[UR10][R2.64+0x18] ;  /* 0x0000180a02137981 */ /* 0x000f68000c1e1900 */
[----:B------:R1:W5:Y:S01]  /*0e10*/  LDG.E R21, desc[UR10][R2.64+0x1c] ;  /* 0x00001c0a02157981 */ /* 0x000362000c1e1900 */
[----:B------:R-:W-:Y:S01]  /*0e20*/  IADD3 R6, PT, PT, R6, 0x8, RZ ;  /* 0x0000000806067810 */ /* 0x000fe20007ffe0ff */
[----:B0-----:R-:W-:-:S04]  /*0e30*/  FADD R8, -R0, R7 ;  /* 0x0000000700087221 */ /* 0x001fc80000000100 */
[----:B------:R-:W-:Y:S01]  /*0e40*/  FFMA R5, R8, R8, R5 ;  /* 0x0000000808057223 */ /* 0x000fe20000000005 */
[----:B--2---:R-:W-:-:S04]  /*0e50*/  FADD R8, -R0, R9 ;  /* 0x0000000900087221 */ /* 0x004fc80000000100 */
[----:B------:R-:W-:Y:S01]  /*0e60*/  FFMA R5, R8, R8, R5 ;  /* 0x0000000808057223 */ /* 0x000fe20000000005 */
[----:B---3--:R-:W-:-:S04]  /*0e70*/  FADD R8, -R0, R11 ;  /* 0x0000000b00087221 */ /* 0x008fc80000000100 */
[----:B------:R-:W-:Y:S01]  /*0e80*/  FFMA R5, R8, R8, R5 ;  /* 0x0000000808057223 */ /* 0x000fe20000000005 */
[----:B----4-:R-:W-:-:S04]  /*0e90*/  FADD R8, -R0, R13 ;  /* 0x0000000d00087221 */ /* 0x010fc80000000100 */
[----:B------:R-:W-:Y:S01]  /*0ea0*/  FFMA R5, R8, R8, R5 ;  /* 0x0000000808057223 */ /* 0x000fe20000000005 */
[C---:B-----5:R-:W-:Y:S01]  /*0eb0*/  FADD R8, -R0.reuse, R15 ;  /* 0x0000000f00087221 */ /* 0x060fe20000000100 */
[----:B-1----:R-:W-:-:S03]  /*0ec0*/  FADD R2, -R0, R17 ;  /* 0x0000001100027221 */ /* 0x002fc60000000100 */
[----:B------:R-:W-:Y:S01]  /*0ed0*/  FFMA R5, R8, R8, R5 ;  /* 0x0000000808057223 */ /* 0x000fe20000000005 */
[----:B------:R-:W-:-:S03]  /*0ee0*/  FADD R8, -R0, R19 ;  /* 0x0000001300087221 */ /* 0x000fc60000000100 */
[----:B------:R-:W-:Y:S01]  /*0ef0*/  FFMA R5, R2, R2, R5 ;  /* 0x0000000202057223 */ /* 0x000fe20000000005 */
[----:B------:R-:W-:-:S03]  /*0f00*/  FADD R2, -R0, R21 ;  /* 0x0000001500027221 */ /* 0x000fc60000000100 */
[----:B------:R-:W-:-:S04]  /*0f10*/  FFMA R5, R8, R8, R5 ;  /* 0x0000000808057223 */ /* 0x000fc80000000005 */
[----:B------:R-:W-:-:S07]  /*0f20*/  FFMA R5, R2, R2, R5 ;  /* 0x0000000202057223 */ /* 0x000fce0000000005 */
.L_x_14:
        /* <DEDUP_REMOVED lines=10> */
[----:B------:R-:W4:Y:S01]  /*0fd0*/  LDG.E R13, desc[UR10][R2.64+0xc] ;  /* 0x00000c0a020d7981 */ /* 0x000f22000c1e1900 */
[----:B------:R-:W-:Y:S01]  /*0fe0*/  IADD3 R6, PT, PT, R6, 0x4, RZ ;  /* 0x0000000406067810 */ /* 0x000fe20007ffe0ff */
[----:B0-----:R-:W-:-:S04]  /*0ff0*/  FADD R8, -R0, R7 ;  /* 0x0000000700087221 */ /* 0x001fc80000000100 */
[----:B------:R-:W-:Y:S01]  /*1000*/  FFMA R5, R8, R8, R5 ;  /* 0x0000000808057223 */ /* 0x000fe20000000005 */
[C---:B--2---:R-:W-:Y:S01]  /*1010*/  FADD R8, -R0.reuse, R9 ;  /* 0x0000000900087221 */ /* 0x044fe20000000100 */
[----:B---3--:R-:W-:-:S03]  /*1020*/  FADD R10, -R0, R11 ;  /* 0x0000000b000a7221 */ /* 0x008fc60000000100 */
[----:B------:R-:W-:Y:S01]  /*1030*/  FFMA R5, R8, R8, R5 ;  /* 0x0000000808057223 */ /* 0x000fe20000000005 */
[----:B----4-:R-:W-:-:S03]  /*1040*/  FADD R8, -R0, R13 ;  /* 0x0000000d00087221 */ /* 0x010fc60000000100 */
[----:B------:R-:W-:-:S04]  /*1050*/  FFMA R5, R10, R10, R5 ;  /* 0x0000000a0a057223 */ /* 0x000fc80000000005 */
[----:B------:R-:W-:-:S07]  /*1060*/  FFMA R5, R8, R8, R5 ;  /* 0x0000000808057223 */ /* 0x000fce0000000005 */
.L_x_15:
[----:B------:R-:W-:Y:S05]  /*1070*/  BRA.U !UP1, `(.L_x_11) ;  /* 0x0000000109347547 */ /* 0x000fea000b800000 */
[----:B------:R-:W1:Y:S01]  /*1080*/  LDC.64 R2, c[0x0][0x380] ;  /* 0x0000e000ff027b82 */ /* 0x000e620000000a00 */
[----:B------:R-:W-:Y:S01]  /*1090*/  UIADD3 UR4, UPT, UPT, -UR4, URZ, URZ ;  /* 0x000000ff04047290 */ /* 0x000fe2000fffe1ff */
[----:B-1----:R-:W-:-:S03]  /*10a0*/  IMAD.WIDE.U32 R6, R6, 0x4, R2 ;  /* 0x0000000406067825 */ /* 0x002fc600078e0002 */
[----:B------:R-:W-:-:S08]  /*10b0*/  MOV R2, R6 ;  /* 0x0000000600027202 */ /* 0x000fd00000000f00 */
.L_x_16:
[----:B------:R-:W-:-:S06]  /*10c0*/  MOV R3, R7 ;  /* 0x0000000700037202 */ /* 0x000fcc0000000f00 */
[----:B------:R1:W0:Y:S01]  /*10d0*/  LDG.E R3, desc[UR10][R2.64] ;  /* 0x0000000a02037981 */ /* 0x000222000c1e1900 */
[----:B------:R-:W-:-:S04]  /*10e0*/  UIADD3 UR4, UPT, UPT, UR4, 0x1, URZ ;  /* 0x0000000104047890 */ /* 0x000fc8000fffe0ff */
[----:B------:R-:W-:Y:S01]  /*10f0*/  UISETP.NE.AND UP0, UPT, UR4, URZ, UPT ;  /* 0x000000ff0400728c */ /* 0x000fe2000bf05270 */
[----:B-1----:R-:W-:-:S04]  /*1100*/  IADD3 R2, P0, PT, R2, 0x4, RZ ;  /* 0x0000000402027810 */ /* 0x002fc80007f1e0ff */
[----:B------:R-:W-:Y:S01]  /*1110*/  IADD3.X R7, PT, PT, RZ, R7, RZ, P0, !PT ;  /* 0x00000007ff077210 */ /* 0x000fe200007fe4ff */
[----:B0-----:R-:W-:-:S04]  /*1120*/  FADD R6, -R0, R3 ;  /* 0x0000000300067221 */ /* 0x001fc80000000100 */
[----:B------:R-:W-:Y:S01]  /*1130*/  FFMA R5, R6, R6, R5 ;  /* 0x0000000606057223 */ /* 0x000fe20000000005 */
[----:B------:R-:W-:Y:S06]  /*1140*/  BRA.U UP0, `(.L_x_16) ;  /* 0xfffffffd00dc7547 */ /* 0x000fec000b83ffff */
.L_x_11:
        /* <DEDUP_REMOVED lines=10> */
[----:B------:R-:W-:Y:S02]  /*11f0*/  MOV R3, R6 ;  /* 0x0000000600037202 */ /* 0x000fe40000000f00 */
[----:B------:R-:W-:-:S07]  /*1200*/  MOV R2, 0x1220 ;  /* 0x0000122000027802 */ /* 0x000fce0000000f00 */
[----:B------:R-:W-:Y:S05]  /*1210*/  CALL.REL.NOINC `($__internal_1_$__cuda_sm3x_div_rn_noftz_f32_slowpath) ;  /* 0x00000004001c7944 */ /* 0x000fea0003c00000 */
.L_x_17:
[----:B------:R-:W0:Y:S01]  /*1220*/  S2UR UR5, SR_CgaCtaId ;  /* 0x00000000000579c3 */ /* 0x000e220000008800 */
[----:B------:R-:W-:Y:S02]  /*1230*/  UMOV UR4, 0x400 ;  /* 0x0000040000047882 */ /* 0x000fe40000000000 */
[----:B0-----:R-:W-:-:S09]  /*1240*/  ULEA UR4, UR5, UR4, 0x18 ;  /* 0x0000000405047291 */ /* 0x001fd2000f8ec0ff */
[----:B------:R1:W-:Y:S03]  /*1250*/  STS [UR4+0x4], R0 ;  /* 0x00000400ff007988 */ /* 0x0003e60008000804 */
.L_x_10:
[----:B------:R-:W-:Y:S05]  /*1260*/  BSYNC.RECONVERGENT B0 ;  /* 0x0000000000007941 */ /* 0x000fea0003800200 */
.L_x_9:
[----:B------:R-:W2:Y:S02]  /*1270*/  LDC.64 R2, c[0x0][0x380] ;  /* 0x0000e000ff027b82 */ /* 0x000ea40000000a00 */
[----:B--2---:R-:W-:-:S06]  /*1280*/  IMAD.WIDE.U32 R2, R4, 0x4, R2 ;  /* 0x0000000404027825 */ /* 0x004fcc00078e0002 */
[----:B------:R-:W-:Y:S06]  /*1290*/  BAR.SYNC.DEFER_BLOCKING 0x0 ;  /* 0x0000000000007b1d */ /* 0x000fec0000010000 */
[----:B------:R-:W2:Y:S02]  /*12a0*/  LDG.E R3, desc[UR10][R2.64] ;  /* 0x0000000a02037981 */ /* 0x000ea4000c1e1900 */
[----:B------:R-:W3:Y:S01]  /*12b0*/  S2UR UR5, SR_CgaCtaId ;  /* 0x00000000000579c3 */ /* 0x000ee20000008800 */
[----:B------:R-:W-:Y:S02]  /*12c0*/  UMOV UR4, 0x400 ;  /* 0x0000040000047882 */ /* 0x000fe40000000000 */
[----:B---3--:R-:W-:-:S03]  /*12d0*/  ULEA UR4, UR5, UR4, 0x18 ;  /* 0x0000000405047291 */ /* 0x008fc6000f8ec0ff */
[----:B------:R-:W-:-:S06]  /*12e0*/  UMOV UR5, 0x3ee4f8b5 ;  /* 0x3ee4f8b500057882 */ /* 0x000fcc0000000000 */
[----:B------:R-:W3:Y:S01]  /*12f0*/  LDS.64 R8, [UR4] ;  /* 0x00000004ff087984 */ /* 0x000ee20008000a00 */
[----:B------:R-:W-:Y:S01]  /*1300*/  UMOV UR4, 0x88e368f1 ;  /* 0x88e368f100047882 */ /* 0x000fe20000000000 */
[----:B---3--:R-:W3:Y:S02]  /*1310*/  F2F.F64.F32 R6, R9 ;  /* 0x0000000900067310 */ /* 0x008ee40000201800 */
[----:B---3--:R-:W-:-:S10]  /*1320*/  DADD R6, R6, UR4 ;  /* 0x0000000406067e29 */ /* 0x008fd40008000000 */
[----:B------:R-:W0:Y:S02]  /*1330*/  F2F.F32.F64 R6, R6 ;  /* 0x0000000600067310 */ /* 0x000e240000301000 */
[----:B01----:R-:W-:-:S06]  /*1340*/  IADD3 R0, PT, PT, R6, -0xd000000, RZ ;  /* 0xf300000006007810 */ /* 0x003fcc0007ffe0ff */
[----:B------:R0:W1:Y:S01]  /*1350*/  MUFU.RSQ R5, R6 ;  /* 0x0000000600057308 */ /* 0x0000620000001400 */
[----:B------:R-:W-:Y:S01]  /*1360*/  ISETP.GT.U32.AND P0, PT, R0, 0x727fffff, PT ;  /* 0x727fffff0000780c */ /* 0x000fe20003f04070 */
[----:B--2---:R-:W-:-:S12]  /*1370*/  FADD R0, R3, -R8 ;  /* 0x8000000803007221 */ /* 0x004fd80000000000 */
[----:B01----:R-:W-:Y:S05]  /*1380*/  @!P0 BRA `(.L_x_18) ;  /* 0x0000000000108947 */ /* 0x003fea0003800000 */
[----:B------:R-:W-:-:S07]  /*1390*/  MOV R7, 0x13b0 ;  /* 0x000013b000077802 */ /* 0x000fce0000000f00 */
[----:B------:R-:W-:Y:S05]  /*13a0*/  CALL.REL.NOINC `($__internal_0_$__cuda_sm20_sqrt_rn_f32_slowpath) ;  /* 0x00000000005c7944 */ /* 0x000fea0003c00000 */
[----:B------:R-:W-:Y:S01]  /*13b0*/  MOV R3, R6 ;  /* 0x0000000600037202 */ /* 0x000fe20000000f00 */
[----:B------:R-:W-:Y:S06]  /*13c0*/  BRA `(.L_x_19) ;  /* 0x0000000000107947 */ /* 0x000fec0003800000 */
.L_x_18:
[----:B------:R-:W-:Y:S01]  /*13d0*/  FMUL.FTZ R3, R6, R5 ;  /* 0x0000000506037220 */ /* 0x000fe20000410000 */
[----:B------:R-:W-:-:S03]  /*13e0*/  FMUL.FTZ R5, R5, 0.5 ;  /* 0x3f00000005057820 */ /* 0x000fc60000410000 */
[----:B------:R-:W-:-:S04]  /*13f0*/  FFMA R6, -R3, R3, R6 ;  /* 0x0000000303067223 */ /* 0x000fc80000000106 */
[----:B------:R-:W-:-:S07]  /*1400*/  FFMA R3, R6, R5, R3 ;  /* 0x0000000506037223 */ /* 0x000fce0000000003 */
.L_x_19:
[----:B------:R-:W0:Y:S01]  /*1410*/  MUFU.RCP R2, R3 ;  /* 0x0000000300027308 */ /* 0x000e220000001000 */
[----:B------:R-:W-:Y:S07]  /*1420*/  BSSY.RECONVERGENT B0, `(.L_x_20) ;  /* 0x000000b000007945 */ /* 0x000fee0003800200 */
[----:B------:R-:W1:Y:S01]  /*1430*/  FCHK P0, R0, R3 ;  /* 0x0000000300007302 */ /* 0x000e620000000000 */
[----:B0-----:R-:W-:-:S04]  /*1440*/  FFMA R5, R2, -R3, 1 ;  /* 0x3f80000002057423 */ /* 0x001fc80000000803 */
[----:B------:R-:W-:-:S04]  /*1450*/  FFMA R5, R2, R5, R2 ;  /* 0x0000000502057223 */ /* 0x000fc80000000002 */
[----:B------:R-:W-:-:S04]  /*1460*/  FFMA R2, R0, R5, RZ ;  /* 0x0000000500027223 */ /* 0x000fc800000000ff */
[----:B------:R-:W-:-:S04]  /*1470*/  FFMA R6, R2, -R3, R0 ;  /* 0x8000000302067223 */ /* 0x000fc80000000000 */
[----:B------:R-:W-:Y:S01]  /*1480*/  FFMA R7, R5, R6, R2 ;  /* 0x0000000605077223 */ /* 0x000fe20000000002 */
[----:B-1----:R-:W-:Y:S06]  /*1490*/  @!P0 BRA `(.L_x_21) ;  /* 0x00000000000c8947 */ /* 0x002fec0003800000 */
[----:B------:R-:W-:-:S07]  /*14a0*/  MOV R2, 0x14c0 ;  /* 0x000014c000027802 */ /* 0x000fce0000000f00 */
[----:B------:R-:W-:Y:S05]  /*14b0*/  CALL.REL.NOINC `($__internal_1_$__cuda_sm3x_div_rn_noftz_f32_slowpath) ;  /* 0x0000000000747944 */ /* 0x000fea0003c00000 */
[----:B------:R-:W-:-:S07]  /*14c0*/  MOV R7, R0 ;  /* 0x0000000000077202 */ /* 0x000fce0000000f00 */
.L_x_21:
[----:B------:R-:W-:Y:S05]  /*14d0*/  BSYNC.RECONVERGENT B0 ;  /* 0x0000000000007941 */ /* 0x000fea0003800200 */
.L_x_20:
[----:B------:R-:W0:Y:S02]  /*14e0*/  LDC.64 R2, c[0x0][0x388] ;  /* 0x0000e200ff027b82 */ /* 0x000e240000000a00 */
[----:B0-----:R-:W-:-:S05]  /*14f0*/  IMAD.WIDE.U32 R4, R4, 0x4, R2 ;  /* 0x0000000404047825 */ /* 0x001fca00078e0002 */
[----:B------:R-:W-:Y:S01]  /*1500*/  STG.E desc[UR10][R4.64], R7 ;  /* 0x0000000704007986 */ /* 0x000fe2000c10190a */
[----:B------:R-:W-:Y:S05]  /*1510*/  EXIT ;  /* 0x000000000000794d */ /* 0x000fea0003800000 */
        .weak           $__internal_0_$__cuda_sm20_sqrt_rn_f32_slowpath
        .type           $__internal_0_$__cuda_sm20_sqrt_rn_f32_slowpath,@function
        .size           $__internal_0_$__cuda_sm20_sqrt_rn_f32_slowpath,($__internal_1_$__cuda_sm3x_div_rn_noftz_f32_slowpath - $__internal_0_$__cuda_sm20_sqrt_rn_f32_slowpath)
$__internal_0_$__cuda_sm20_sqrt_rn_f32_slowpath:
[----:B------:R-:W-:-:S13]  /*1520*/  LOP3.LUT P0, RZ, R6, 0x7fffffff, RZ, 0xc0, !PT ;  /* 0x7fffffff06ff7812 */ /* 0x000fda000780c0ff */
[----:B------:R-:W-:Y:S05]  /*1530*/  @!P0 BRA `(.L_x_22) ;  /* 0x0000000000488947 */ /* 0x000fea0003800000 */
[----:B------:R-:W-:Y:S02]  /*1540*/  FSETP.GEU.FTZ.AND P0, PT, R6, RZ, PT ;  /* 0x000000ff0600720b */ /* 0x000fe40003f1e000 */
[----:B------:R-:W-:-:S11]  /*1550*/  MOV R2, R6 ;  /* 0x0000000600027202 */ /* 0x000fd60000000f00 */
[----:B------:R-:W-:Y:S01]  /*1560*/  @!P0 MOV R6, 0x7fffffff ;  /* 0x7fffffff00068802 */ /* 0x000fe20000000f00 */
[----:B------:R-:W-:Y:S06]  /*1570*/  @!P0 BRA `(.L_x_22) ;  /* 0x0000000000388947 */ /* 0x000fec0003800000 */
[----:B------:R-:W-:-:S13]  /*1580*/  FSETP.GTU.FTZ.AND P0, PT, |R2|, +INF , PT ;  /* 0x7f8000000200780b */ /* 0x000fda0003f1c200 */
[----:B------:R-:W-:Y:S01]  /*1590*/  @P0 FADD.FTZ R6, R2, 1 ;  /* 0x3f80000002060421 */ /* 0x000fe20000010000 */
[----:B------:R-:W-:Y:S06]  /*15a0*/  @P0 BRA `(.L_x_22) ;  /* 0x00000000002c0947 */ /* 0x000fec0003800000 */
[----:B------:R-:W-:-:S13]  /*15b0*/  FSETP.NEU.FTZ.AND P0, PT, |R2|, +INF , PT ;  /* 0x7f8000000200780b */ /* 0x000fda0003f1d200 */
[----:B------:R-:W-:Y:S01]  /*15c0*/  @!P0 MOV R6, R2 ;  /* 0x0000000200068202 */ /* 0x000fe20000000f00 */
[----:B------:R-:W-:Y:S06]  /*15d0*/  @!P0 BRA `(.L_x_22) ;  /* 0x0000000000208947 */ /* 0x000fec0003800000 */
[----:B------:R-:W-:-:S04]  /*15e0*/  FFMA R2, R2, 1.84467440737095516160e+19, RZ ;  /* 0x5f80000002027823 */ /* 0x000fc800000000ff */
[----:B------:R-:W0:Y:S02]  /*15f0*/  MUFU.RSQ R3, R2 ;  /* 0x0000000200037308 */ /* 0x000e240000001400 */
[----:B0-----:R-:W-:Y:S01]  /*1600*/  FMUL.FTZ R5, R2, R3 ;  /* 0x0000000302057220 */ /* 0x001fe20000410000 */
[----:B------:R-:W-:-:S03]  /*1610*/  FMUL.FTZ R3, R3, 0.5 ;  /* 0x3f00000003037820 */ /* 0x000fc60000410000 */
[----:B------:R-:W-:-:S04]  /*1620*/  FADD.FTZ R6, -R5, -RZ ;  /* 0x800000ff05067221 */ /* 0x000fc80000010100 */
[----:B------:R-:W-:-:S04]  /*1630*/  FFMA R6, R5, R6, R2 ;  /* 0x0000000605067223 */ /* 0x000fc80000000002 */
[----:B------:R-:W-:-:S04]  /*1640*/  FFMA R6, R6, R3, R5 ;  /* 0x0000000306067223 */ /* 0x000fc80000000005 */
[----:B------:R-:W-:-:S07]  /*1650*/  FMUL.FTZ R6, R6, 2.3283064365386962891e-10 ;  /* 0x2f80000006067820 */ /* 0x000fce0000410000 */
.L_x_22:
[----:B------:R-:W-:Y:S01]  /*1660*/  HFMA2 R3, -RZ, RZ, 0, 0 ;  /* 0x00000000ff037431 */ /* 0x000fe200000001ff */
[----:B------:R-:W-:-:S04]  /*1670*/  MOV R2, R7 ;  /* 0x0000000700027202 */ /* 0x000fc80000000f00 */
[----:B------:R-:W-:Y:S05]  /*1680*/  RET.REL.NODEC R2 `(_Z9layerNormPfS_S_S_i) ;  /* 0xffffffe8025c7950 */ /* 0x000fea0003c3ffff */
        .weak           $__internal_1_$__cuda_sm3x_div_rn_noftz_f32_slowpath
        .type           $__internal_1_$__cuda_sm3x_div_rn_noftz_f32_slowpath,@function
        .size           $__internal_1_$__cuda_sm3x_div_rn_noftz_f32_slowpath,(.L_x_36 - $__internal_1_$__cuda_sm3x_div_rn_noftz_f32_slowpath)
$__internal_1_$__cuda_sm3x_div_rn_noftz_f32_slowpath:
[----:B------:R-:W-:Y:S01]  /*1690*/  SHF.R.U32.HI R6, RZ, 0x17, R3 ;  /* 0x00000017ff067819 */ /* 0x000fe20000011603 */
[----:B------:R-:W-:Y:S01]  /*16a0*/  BSSY.RECONVERGENT B1, `(.L_x_23) ;  /* 0x0000062000017945 */ /* 0x000fe20003800200 */
[----:B------:R-:W-:Y:S02]  /*16b0*/  SHF.R.U32.HI R5, RZ, 0x17, R0 ;  /* 0x00000017ff057819 */ /* 0x000fe40000011600 */
[----:B------:R-:W-:Y:S02]  /*16c0*/  LOP3.LUT R10, R6, 0xff, RZ, 0xc0, !PT ;  /* 0x000000ff060a7812 */ /* 0x000fe400078ec0ff */
[----:B------:R-:W-:Y:S02]  /*16d0*/  LOP3.LUT R8, R5, 0xff, RZ, 0xc0, !PT ;  /* 0x000000ff05087812 */ /* 0x000fe400078ec0ff */
[----:B------:R-:W-:Y:S02]  /*16e0*/  IADD3 R7, PT, PT, R10, -0x1, RZ ;  /* 0xffffffff0a077810 */ /* 0x000fe40007ffe0ff */
[----:B------:R-:W-:-:S02]  /*16f0*/  IADD3 R6, PT, PT, R8, -0x1, RZ ;  /* 0xffffffff08067810 */ /* 0x000fc40007ffe0ff */
[----:B------:R-:W-:-:S04]  /*1700*/  ISETP.GT.U32.AND P0, PT, R7, 0xfd, PT ;  /* 0x000000fd0700780c */ /* 0x000fc80003f04070 */
[----:B------:R-:W-:-:S13]  /*1710*/  ISETP.GT.U32.OR P0, PT, R6, 0xfd, P0 ;  /* 0x000000fd0600780c */ /* 0x000fda0000704470 */
[----:B------:R-:W-:Y:S01]  /*1720*/  @!P0 MOV R5, RZ ;  /* 0x000000ff00058202 */ /* 0x000fe20000000f00 */
[----:B------:R-:W-:Y:S06]  /*1730*/  @!P0 BRA `(.L_x_24) ;  /* 0x00000000005c8947 */ /* 0x000fec0003800000 */
[----:B------:R-:W-:Y:S02]  /*1740*/  FSETP.GTU.FTZ.AND P0, PT, |R0|, +INF , PT ;  /* 0x7f8000000000780b */ /* 0x000fe40003f1c200 */
[----:B------:R-:W-:-:S04]  /*1750*/  FSETP.GTU.FTZ.AND P1, PT, |R3|, +INF , PT ;  /* 0x7f8000000300780b */ /* 0x000fc80003f3c200 */
[----:B------:R-:W-:-:S13]  /*1760*/  PLOP3.LUT P0, PT, P0, P1, PT, 0xf8, 0x8f ;  /* 0x00000000008f781c */ /* 0x000fda0000703f70 */
[----:B------:R-:W-:Y:S05]  /*1770*/  @P0 BRA `(.L_x_25) ;  /* 0x00000004004c0947 */ /* 0x000fea0003800000 */
[----:B------:R-:W-:-:S13]  /*1780*/  LOP3.LUT P0, RZ, R3, 0x7fffffff, R0, 0xc8, !PT ;  /* 0x7fffffff03ff7812 */ /* 0x000fda000780c800 */
[----:B------:R-:W-:Y:S05]  /*1790*/  @!P0 BRA `(.L_x_26) ;  /* 0x00000004003c8947 */ /* 0x000fea0003800000 */
[C---:B------:R-:W-:Y:S02]  /*17a0*/  FSETP.NEU.FTZ.AND P2, PT, |R0|.reuse, +INF , PT ;  /* 0x7f8000000000780b */ /* 0x040fe40003f5d200 */
[----:B------:R-:W-:Y:S02]  /*17b0*/  FSETP.NEU.FTZ.AND P1, PT, |R3|, +INF , PT ;  /* 0x7f8000000300780b */ /* 0x000fe40003f3d200 */
[----:B------:R-:W-:-:S11]  /*17c0*/  FSETP.NEU.FTZ.AND P0, PT, |R0|, +INF , PT ;  /* 0x7f8000000000780b */ /* 0x000fd60003f1d200 */
[----:B------:R-:W-:Y:S05]  /*17d0*/  @!P1 BRA !P2, `(.L_x_26) ;  /* 0x00000004002c9947 */ /* 0x000fea0005000000 */
[----:B------:R-:W-:-:S04]  /*17e0*/  LOP3.LUT P2, RZ, R0, 0x7fffffff, RZ, 0xc0, !PT ;  /* 0x7fffffff00ff7812 */ /* 0x000fc8000784c0ff */
[----:B------:R-:W-:-:S13]  /*17f0*/  PLOP3.LUT P1, PT, P1, P2, PT, 0x2f, 0xf2 ;  /* 0x0000000000f2781c */ /* 0x000fda0000f24577 */
[----:B------:R-:W-:Y:S05]  /*1800*/  @P1 BRA `(.L_x_27) ;  /* 0x0000000400181947 */ /* 0x000fea0003800000 */
[----:B------:R-:W-:-:S04]  /*1810*/  LOP3.LUT P1, RZ, R3, 0x7fffffff, RZ, 0xc0, !PT ;  /* 0x7fffffff03ff7812 */ /* 0x000fc8000782c0ff */
[----:B------:R-:W-:-:S13]  /*1820*/  PLOP3.LUT P0, PT, P0, P1, PT, 0x2f, 0xf2 ;  /* 0x0000000000f2781c */ /* 0x000fda0000702577 */
[----:B------:R-:W-:Y:S05]  /*1830*/  @P0 BRA `(.L_x_28) ;  /* 0x0000000400000947 */ /* 0x000fea0003800000 */
[----:B------:R-:W-:Y:S02]  /*1840*/  ISETP.GE.AND P0, PT, R6, RZ, PT ;  /* 0x000000ff0600720c */ /* 0x000fe40003f06270 */
[----:B------:R-:W-:-:S11]  /*1850*/  ISETP.GE.AND P1, PT, R7, RZ, PT ;  /* 0x000000ff0700720c */ /* 0x000fd60003f26270 */
[----:B------:R-:W-:Y:S01]  /*1860*/  @P0 MOV R5, RZ ;  /* 0x000000ff00050202 */ /* 0x000fe20000000f00 */
[----:B------:R-:W-:Y:S01]  /*1870*/  @!P0 FFMA R0, R0, 1.84467440737095516160e+19, RZ ;  /* 0x5f80000000008823 */ /* 0x000fe200000000ff */
[----:B------:R-:W-:Y:S01]  /*1880*/  @!P0 MOV R5, 0xffffffc0 ;  /* 0xffffffc000058802 */ /* 0x000fe20000000f00 */
[----:B------:R-:W-:-:S03]  /*1890*/  @!P1 FFMA R3, R3, 1.84467440737095516160e+19, RZ ;  /* 0x5f80000003039823 */ /* 0x000fc600000000ff */
[----:B------:R-:W-:-:S07]  /*18a0*/  @!P1 IADD3 R5, PT, PT, R5, 0x40, RZ ;  /* 0x0000004005059810 */ /* 0x000fce0007ffe0ff */
.L_x_24:
[----:B------:R-:W-:Y:S01]  /*18b0*/  LEA R6, R10, 0xc0800000, 0x17 ;  /* 0xc08000000a067811 */ /* 0x000fe200078eb8ff */
[----:B------:R-:W-:Y:S03]  /*18c0*/  BSSY.RECONVERGENT B2, `(.L_x_29) ;  /* 0x0000036000027945 */ /* 0x000fe60003800200 */
[----:B------:R-:W-:Y:S02]  /*18d0*/  IADD3 R6, PT, PT, -R6, R3, RZ ;  /* 0x0000000306067210 */ /* 0x000fe40007ffe1ff */
[----:B------:R-:W-:Y:S02]  /*18e0*/  IADD3 R3, PT, PT, R8, -0x7f, RZ ;  /* 0xffffff8108037810 */ /* 0x000fe40007ffe0ff */
[----:B------:R0:W1:Y:S01]  /*18f0*/  MUFU.RCP R7, R6 ;  /* 0x0000000600077308 */ /* 0x0000620000001000 */
[----:B------:R-:W-:Y:S02]  /*1900*/  FADD.FTZ R9, -R6, -RZ ;  /* 0x800000ff06097221 */ /* 0x000fe40000010100 */
[C---:B------:R-:W-:Y:S01]  /*1910*/  IMAD R0, R3.reuse, -0x800000, R0 ;  /* 0xff80000003007824 */ /* 0x040fe200078e0200 */
[----:B0-----:R-:W-:-:S04]  /*1920*/  IADD3 R6, PT, PT, R3, 0x7f, -R10 ;  /* 0x0000007f03067810 */ /* 0x001fc80007ffe80a */
[----:B------:R-:W-:Y:S01]  /*1930*/  IADD3 R6, PT, PT, R6, R5, RZ ;  /* 0x0000000506067210 */ /* 0x000fe20007ffe0ff */
[----:B-1----:R-:W-:-:S04]  /*1940*/  FFMA R8, R7, R9, 1 ;  /* 0x3f80000007087423 */ /* 0x002fc80000000009 */
[----:B------:R-:W-:-:S04]  /*1950*/  FFMA R12, R7, R8, R7 ;  /* 0x00000008070c7223 */ /* 0x000fc80000000007 */
[----:B------:R-:W-:-:S04]  /*1960*/  FFMA R7, R0, R12, RZ ;  /* 0x0000000c00077223 */ /* 0x000fc800000000ff */
[----:B------:R-:W-:-:S04]  /*1970*/  FFMA R8, R9, R7, R0 ;  /* 0x0000000709087223 */ /* 0x000fc80000000000 */
[----:B------:R-:W-:-:S04]  /*1980*/  FFMA R7, R12, R8, R7 ;  /* 0x000000080c077223 */ /* 0x000fc80000000007 */
[----:B------:R-:W-:-:S04]  /*1990*/  FFMA R8, R9, R7, R0 ;  /* 0x0000000709087223 */ /* 0x000fc80000000000 */
[----:B------:R-:W-:-:S05]  /*19a0*/  FFMA R0, R12, R8, R7 ;  /* 0x000000080c007223 */ /* 0x000fca0000000007 */
[----:B------:R-:W-:-:S04]  /*19b0*/  SHF.R.U32.HI R3, RZ, 0x17, R0 ;  /* 0x00000017ff037819 */ /* 0x000fc80000011600 */
[----:B------:R-:W-:-:S04]  /*19c0*/  LOP3.LUT R3, R3, 0xff, RZ, 0xc0, !PT ;  /* 0x000000ff03037812 */ /* 0x000fc800078ec0ff */
[----:B------:R-:W-:-:S04]  /*19d0*/  IADD3 R9, PT, PT, R3, R6, RZ ;  /* 0x0000000603097210 */ /* 0x000fc80007ffe0ff */
[----:B------:R-:W-:-:S04]  /*19e0*/  IADD3 R3, PT, PT, R9, -0x1, RZ ;  /* 0xffffffff09037810 */ /* 0x000fc80007ffe0ff */
[----:B------:R-:W-:-:S13]  /*19f0*/  ISETP.GE.U32.AND P0, PT, R3, 0xfe, PT ;  /* 0x000000fe0300780c */ /* 0x000fda0003f06070 */
[----:B------:R-:W-:Y:S05]  /*1a00*/  @!P0 BRA `(.L_x_30) ;  /* 0x0000000000808947 */ /* 0x000fea0003800000 */
[----:B------:R-:W-:-:S13]  /*1a10*/  ISETP.GT.AND P0, PT, R9, 0xfe, PT ;  /* 0x000000fe0900780c */ /* 0x000fda0003f04270 */
[----:B------:R-:W-:Y:S05]  /*1a20*/  @P0 BRA `(.L_x_31) ;  /* 0x00000000006c0947 */ /* 0x000fea0003800000 */
[----:B------:R-:W-:-:S13]  /*1a30*/  ISETP.GE.AND P0, PT, R9, 0x1, PT ;  /* 0x000000010900780c */ /* 0x000fda0003f06270 */
[----:B------:R-:W-:Y:S05]  /*1a40*/  @P0 BRA `(.L_x_32) ;  /* 0x0000000000740947 */ /* 0x000fea0003800000 */
[----:B------:R-:W-:Y:S02]  /*1a50*/  ISETP.GE.AND P0, PT, R9, -0x18, PT ;  /* 0xffffffe80900780c */ /* 0x000fe40003f06270 */
[----:B------:R-:W-:-:S11]  /*1a60*/  LOP3.LUT R0, R0, 0x80000000, RZ, 0xc0, !PT ;  /* 0x8000000000007812 */ /* 0x000fd600078ec0ff */
[----:B------:R-:W-:Y:S05]  /*1a70*/  @!P0 BRA `(.L_x_32) ;  /* 0x0000000000688947 */ /* 0x000fea0003800000 */
[CCC-:B------:R-:W-:Y:S01]  /*1a80*/  FFMA.RZ R3, R12.reuse, R8.reuse, R7.reuse ;  /* 0x000000080c037223 */ /* 0x1c0fe2000000c007 */
[CCC-:B------:R-:W-:Y:S01]  /*1a90*/  FFMA.RM R6, R12.reuse, R8.reuse, R7.reuse ;  /* 0x000000080c067223 */ /* 0x1c0fe20000004007 */
[C---:B------:R-:W-:Y:S02]  /*1aa0*/  ISETP.NE.AND P2, PT, R9.reuse, RZ, PT ;  /* 0x000000ff0900720c */ /* 0x040fe40003f45270 */
[----:B------:R-:W-:Y:S02]  /*1ab0*/  ISETP.NE.AND P1, PT, R9, RZ, PT ;  /* 0x000000ff0900720c */ /* 0x000fe40003f25270 */
[----:B------:R-:W-:Y:S01]  /*1ac0*/  LOP3.LUT R5, R3, 0x7fffff, RZ, 0xc0, !PT ;  /* 0x007fffff03057812 */ /* 0x000fe200078ec0ff */
[----:B------:R-:W-:Y:S01]  /*1ad0*/  FFMA.RP R3, R12, R8, R7 ;  /* 0x000000080c037223 */ /* 0x000fe20000008007 */
[----:B------:R-:W-:Y:S02]  /*1ae0*/  IADD3 R8, PT, PT, R9, 0x20, RZ ;  /* 0x0000002009087810 */ /* 0x000fe40007ffe0ff */
[----:B------:R-:W-:-:S02]  /*1af0*/  LOP3.LUT R5, R5, 0x800000, RZ, 0xfc, !PT ;  /* 0x0080000005057812 */ /* 0x000fc400078efcff */
[----:B------:R-:W-:Y:S02]  /*1b00*/  IADD3 R7, PT, PT, -R9, RZ, RZ ;  /* 0x000000ff09077210 */ /* 0x000fe40007ffe1ff */
[----:B------:R-:W-:Y:S02]  /*1b10*/  SHF.L.U32 R8, R5, R8, RZ ;  /* 0x0000000805087219 */ /* 0x000fe400000006ff */
[----:B------:R-:W-:Y:S02]  /*1b20*/  FSETP.NEU.FTZ.AND P0, PT, R3, R6, PT ;  /* 0x000000060300720b */ /* 0x000fe40003f1d000 */
[----:B------:R-:W-:Y:S02]  /*1b30*/  SEL R6, R7, RZ, P2 ;  /* 0x000000ff07067207 */ /* 0x000fe40001000000 */
[----:B------:R-:W-:Y:S02]  /*1b40*/  ISETP.NE.AND P1, PT, R8, RZ, P1 ;  /* 0x000000ff0800720c */ /* 0x000fe40000f25270 */
[----:B------:R-:W-:-:S02]  /*1b50*/  SHF.R.U32.HI R6, RZ, R6, R5 ;  /* 0x00000006ff067219 */ /* 0x000fc40000011605 */
[----:B------:R-:W-:Y:S02]  /*1b60*/  PLOP3.LUT P0, PT, P0, P1, PT, 0xf8, 0x8f ;  /* 0x00000000008f781c */ /* 0x000fe40000703f70 */
[----:B------:R-:W-:Y:S02]  /*1b70*/  SHF.R.U32.HI R8, RZ, 0x1, R6 ;  /* 0x00000001ff087819 */ /* 0x000fe40000011606 */
[----:B------:R-:W-:-:S04]  /*1b80*/  SEL R3, RZ, 0x1, !P0 ;  /* 0x00000001ff037807 */ /* 0x000fc80004000000 */
[----:B------:R-:W-:-:S04]  /*1b90*/  LOP3.LUT R3, R3, 0x1, R8, 0xf8, !PT ;  /* 0x0000000103037812 */ /* 0x000fc800078ef808 */
[----:B------:R-:W-:-:S04]  /*1ba0*/  LOP3.LUT R3, R3, R6, RZ, 0xc0, !PT ;  /* 0x0000000603037212 */ /* 0x000fc800078ec0ff */
[----:B------:R-:W-:-:S04]  /*1bb0*/  IADD3 R3, PT, PT, R8, R3, RZ ;  /* 0x0000000308037210 */ /* 0x000fc80007ffe0ff */
[----:B------:R-:W-:Y:S01]  /*1bc0*/  LOP3.LUT R0, R3, R0, RZ, 0xfc, !PT ;  /* 0x0000000003007212 */ /* 0x000fe200078efcff */
[----:B------:R-:W-:Y:S06]  /*1bd0*/  BRA `(.L_x_32) ;  /* 0x0000000000107947 */ /* 0x000fec0003800000 */
.L_x_31:
[----:B------:R-:W-:-:S04]  /*1be0*/  LOP3.LUT R0, R0, 0x80000000, RZ, 0xc0, !PT ;  /* 0x8000000000007812 */ /* 0x000fc800078ec0ff */
[----:B------:R-:W-:Y:S01]  /*1bf0*/  LOP3.LUT R0, R0, 0x7f800000, RZ, 0xfc, !PT ;  /* 0x7f80000000007812 */ /* 0x000fe200078efcff */
[----:B------:R-:W-:Y:S06]  /*1c00*/  BRA `(.L_x_32) ;  /* 0x0000000000047947 */ /* 0x000fec0003800000 */
.L_x_30:
[----:B------:R-:W-:-:S07]  /*1c10*/  LEA R0, R6, R0, 0x17 ;  /* 0x0000000006007211 */ /* 0x000fce00078eb8ff */
.L_x_32:
[----:B------:R-:W-:Y:S05]  /*1c20*/  BSYNC.RECONVERGENT B2 ;  /* 0x0000000000027941 */ /* 0x000fea0003800200 */
.L_x_29:
[----:B------:R-:W-:Y:S05]  /*1c30*/  BRA `(.L_x_33) ;  /* 0x0000000000207947 */ /* 0x000fea0003800000 */
.L_x_28:
[----:B------:R-:W-:-:S04]  /*1c40*/  LOP3.LUT R0, R3, 0x80000000, R0, 0x48, !PT ;  /* 0x8000000003007812 */ /* 0x000fc800078e4800 */
[----:B------:R-:W-:Y:S01]  /*1c50*/  LOP3.LUT R0, R0, 0x7f800000, RZ, 0xfc, !PT ;  /* 0x7f80000000007812 */ /* 0x000fe200078efcff */
[----:B------:R-:W-:Y:S06]  /*1c60*/  BRA `(.L_x_33) ;  /* 0x0000000000147947 */ /* 0x000fec0003800000 */
.L_x_27:
[----:B------:R-:W-:Y:S01]  /*1c70*/  LOP3.LUT R0, R3, 0x80000000, R0, 0x48, !PT ;  /* 0x8000000003007812 */ /* 0x000fe200078e4800 */
[----:B------:R-:W-:Y:S06]  /*1c80*/  BRA `(.L_x_33) ;  /* 0x00000000000c7947 */ /* 0x000fec0003800000 */
.L_x_26:
[----:B------:R-:W0:Y:S01]  /*1c90*/  MUFU.RSQ R0, -QNAN ;  /* 0xffc0000000007908 */ /* 0x000e220000001400 */
[----:B------:R-:W-:Y:S05]  /*1ca0*/  BRA `(.L_x_33) ;  /* 0x0000000000047947 */ /* 0x000fea0003800000 */
.L_x_25:
[----:B------:R-:W-:-:S07]  /*1cb0*/  FADD.FTZ R0, R0, R3 ;  /* 0x0000000300007221 */ /* 0x000fce0000010000 */
.L_x_33:
[----:B------:R-:W-:Y:S05]  /*1cc0*/  BSYNC.RECONVERGENT B1 ;  /* 0x0000000000017941 */ /* 0x000fea0003800200 */
.L_x_23:
[----:B------:R-:W-:-:S04]  /*1cd0*/  HFMA2 R3, -RZ, RZ, 0, 0 ;  /* 0x00000000ff037431 */ /* 0x000fc800000001ff */
[----:B0-----:R-:W-:Y:S05]  /*1ce0*/  RET.REL.NODEC R2 `(_Z9layerNormPfS_S_S_i) ;  /* 0xffffffe002c47950 */ /* 0x001fea0003c3ffff */
.L_x_34:
[----:B------:R-:W-:-:S00]  /*1cf0*/  BRA `(.L_x_34) ;  /* 0xfffffffc00fc7947 */ /* 0x000fc0000383ffff */
[----:B------:R-:W-:-:S00]  /*1d00*/  NOP ;  /* 0x0000000000007918 */ /* 0x000fc00000000000 */
[----:B------:R-:W-:-:S00]  /*1d10*/  NOP ;  /* 0x0000000000007918 */ /* 0x000fc00000000000 */
[----:B------:R-:W-:-:S00]  /*1d20*/  NOP ;  /* 0x0000000000007918 */ /* 0x000fc00000000000 */
[----:B------:R-:W-:-:S00]  /*1d30*/  NOP ;  /* 0x0000000000007918 */ /* 0x000fc00000000000 */
[----:B------:R-:W-:-:S00]  /*1d40*/  NOP ;  /* 0x0000000000007918 */ /* 0x000fc00000000000 */
[----:B------:R-:W-:-:S00]  /*1d50*/  NOP ;  /* 0x0000000000007918 */ /* 0x000fc00000000000 */
[----:B------:R-:W-:-:S00]  /*1d60*/  NOP ;  /* 0x0000000000007918 */ /* 0x000fc00000000000 */
[----:B------:R-:W-:-:S00]  /*1d70*/  NOP ;  /* 0x0000000000007918 */ /* 0x000fc00000000000 */
.L_x_36:


//--------------------- .nv.shared._Z9layerNormPfS_S_S_i --------------------------
	.section	.nv.shared._Z9layerNormPfS_S_S_i,"aw",@nobits
	.sectionflags	@""
	.align	4
.nv.shared._Z9layerNormPfS_S_S_i:
	.zero		1032


//--------------------- .nv.shared.reserved.0     --------------------------
	.section	.nv.shared.reserved.0,"aw",@nobits
	.weak		__nv_reservedSMEM_offset_0_alias
	.size		__nv_reservedSMEM_offset_0_alias, 0, 64
	.other		__nv_reservedSMEM_offset_0_alias,@"STO_CUDA_RESERVED_SHARED STV_DEFAULT"
__nv_reservedSMEM_offset_0_alias:
	.zero		0
	.zero		64


//--------------------- .nv.constant0._Z9layerNormPfS_S_S_i --------------------------
	.section	.nv.constant0._Z9layerNormPfS_S_S_i,"a",@progbits
	.sectionflags	@""
	.align	4
.nv.constant0._Z9layerNormPfS_S_S_i:
	.zero		932


//--------------------- SYMBOLS --------------------------

	.type		.nv.reservedSmem.offset0,@object
	.size		.nv.reservedSmem.offset0,0x4
	.type		.nv.reservedSmem.cap,@object
	.size		.nv.reservedSmem.cap,0x4
